//
// Generated by NVIDIA NVVM Compiler
//
// Compiler Build ID: CL-36424714
// Cuda compilation tools, release 13.0, V13.0.88
// Based on NVVM 20.0.0
//

.version 9.0
.target sm_100
.address_size 64

	// .globl	_Z12forward_passPfS_S_S_S_i

.visible .entry _Z12forward_passPfS_S_S_S_i(
	.param .u64 .ptr .align 1 _Z12forward_passPfS_S_S_S_i_param_0,
	.param .u64 .ptr .align 1 _Z12forward_passPfS_S_S_S_i_param_1,
	.param .u64 .ptr .align 1 _Z12forward_passPfS_S_S_S_i_param_2,
	.param .u64 .ptr .align 1 _Z12forward_passPfS_S_S_S_i_param_3,
	.param .u64 .ptr .align 1 _Z12forward_passPfS_S_S_S_i_param_4,
	.param .u32 _Z12forward_passPfS_S_S_S_i_param_5
)
{
	.local .align 16 .b8 	__local_depot0[512];
	.reg .b64 	%SP;
	.reg .b64 	%SPL;
	.reg .pred 	%p<5>;
	.reg .b32 	%r<31>;
	.reg .b32 	%f<473>;
	.reg .b64 	%rd<36>;

	mov.u64 	%SPL, __local_depot0;
	ld.param.u64 	%rd10, [_Z12forward_passPfS_S_S_S_i_param_0];
	ld.param.u64 	%rd11, [_Z12forward_passPfS_S_S_S_i_param_1];
	ld.param.u64 	%rd13, [_Z12forward_passPfS_S_S_S_i_param_3];
	ld.param.u32 	%r12, [_Z12forward_passPfS_S_S_S_i_param_5];
	add.u64 	%rd1, %SPL, 0;
	mov.u32 	%r13, %ctaid.x;
	mov.u32 	%r14, %ntid.x;
	mov.u32 	%r15, %tid.x;
	mad.lo.s32 	%r1, %r13, %r14, %r15;
	setp.ge.s32 	%p1, %r1, %r12;
	@%p1 bra 	$L__BB0_8;
	mul.lo.s32 	%r2, %r1, 784;
	shl.b32 	%r3, %r1, 7;
	cvta.to.global.u64 	%rd16, %rd10;
	add.s64 	%rd2, %rd16, 32;
	cvta.to.global.u64 	%rd17, %rd11;
	add.s64 	%rd3, %rd17, 4096;
	cvta.to.global.u64 	%rd4, %rd13;
	mov.b32 	%r27, 0;
$L__BB0_2:
	mul.wide.u32 	%rd18, %r27, 4;
	add.s64 	%rd34, %rd3, %rd18;
	mov.f32 	%f471, 0f00000000;
	mov.b32 	%r29, 0;
	mov.u32 	%r28, %r2;
$L__BB0_3:
	mul.wide.s32 	%rd19, %r28, 4;
	add.s64 	%rd20, %rd2, %rd19;
	ld.global.f32 	%f134, [%rd20+-32];
	ld.global.f32 	%f135, [%rd34+-4096];
	fma.rn.f32 	%f136, %f134, %f135, %f471;
	ld.global.f32 	%f137, [%rd20+-28];
	ld.global.f32 	%f138, [%rd34+-3584];
	fma.rn.f32 	%f139, %f137, %f138, %f136;
	ld.global.f32 	%f140, [%rd20+-24];
	ld.global.f32 	%f141, [%rd34+-3072];
	fma.rn.f32 	%f142, %f140, %f141, %f139;
	ld.global.f32 	%f143, [%rd20+-20];
	ld.global.f32 	%f144, [%rd34+-2560];
	fma.rn.f32 	%f145, %f143, %f144, %f142;
	ld.global.f32 	%f146, [%rd20+-16];
	ld.global.f32 	%f147, [%rd34+-2048];
	fma.rn.f32 	%f148, %f146, %f147, %f145;
	ld.global.f32 	%f149, [%rd20+-12];
	ld.global.f32 	%f150, [%rd34+-1536];
	fma.rn.f32 	%f151, %f149, %f150, %f148;
	ld.global.f32 	%f152, [%rd20+-8];
	ld.global.f32 	%f153, [%rd34+-1024];
	fma.rn.f32 	%f154, %f152, %f153, %f151;
	ld.global.f32 	%f155, [%rd20+-4];
	ld.global.f32 	%f156, [%rd34+-512];
	fma.rn.f32 	%f157, %f155, %f156, %f154;
	ld.global.f32 	%f158, [%rd20];
	ld.global.f32 	%f159, [%rd34];
	fma.rn.f32 	%f160, %f158, %f159, %f157;
	ld.global.f32 	%f161, [%rd20+4];
	ld.global.f32 	%f162, [%rd34+512];
	fma.rn.f32 	%f163, %f161, %f162, %f160;
	ld.global.f32 	%f164, [%rd20+8];
	ld.global.f32 	%f165, [%rd34+1024];
	fma.rn.f32 	%f166, %f164, %f165, %f163;
	ld.global.f32 	%f167, [%rd20+12];
	ld.global.f32 	%f168, [%rd34+1536];
	fma.rn.f32 	%f169, %f167, %f168, %f166;
	ld.global.f32 	%f170, [%rd20+16];
	ld.global.f32 	%f171, [%rd34+2048];
	fma.rn.f32 	%f172, %f170, %f171, %f169;
	ld.global.f32 	%f173, [%rd20+20];
	ld.global.f32 	%f174, [%rd34+2560];
	fma.rn.f32 	%f175, %f173, %f174, %f172;
	ld.global.f32 	%f176, [%rd20+24];
	ld.global.f32 	%f177, [%rd34+3072];
	fma.rn.f32 	%f178, %f176, %f177, %f175;
	ld.global.f32 	%f179, [%rd20+28];
	ld.global.f32 	%f180, [%rd34+3584];
	fma.rn.f32 	%f471, %f179, %f180, %f178;
	add.s32 	%r29, %r29, 16;
	add.s32 	%r28, %r28, 16;
	add.s64 	%rd34, %rd34, 8192;
	setp.ne.s32 	%p2, %r29, 784;
	@%p2 bra 	$L__BB0_3;
	max.f32 	%f181, %f471, 0f00000000;
	add.s64 	%rd22, %rd1, %rd18;
	st.local.f32 	[%rd22], %f181;
	add.s32 	%r18, %r3, %r27;
	mul.wide.s32 	%rd23, %r18, 4;
	add.s64 	%rd24, %rd4, %rd23;
	st.global.f32 	[%rd24], %f181;
	add.s32 	%r27, %r27, 1;
	setp.ne.s32 	%p3, %r27, 128;
	@%p3 bra 	$L__BB0_2;
	ld.local.v4.f32 	{%f3, %f4, %f5, %f6}, [%rd1];
	ld.local.v4.f32 	{%f7, %f8, %f9, %f10}, [%rd1+16];
	ld.local.v4.f32 	{%f11, %f12, %f13, %f14}, [%rd1+32];
	ld.local.v4.f32 	{%f15, %f16, %f17, %f18}, [%rd1+48];
	ld.local.v4.f32 	{%f19, %f20, %f21, %f22}, [%rd1+64];
	ld.local.v4.f32 	{%f23, %f24, %f25, %f26}, [%rd1+80];
	ld.local.v4.f32 	{%f27, %f28, %f29, %f30}, [%rd1+96];
	ld.local.v4.f32 	{%f31, %f32, %f33, %f34}, [%rd1+112];
	ld.local.v4.f32 	{%f35, %f36, %f37, %f38}, [%rd1+128];
	ld.local.v4.f32 	{%f39, %f40, %f41, %f42}, [%rd1+144];
	ld.local.v4.f32 	{%f43, %f44, %f45, %f46}, [%rd1+160];
	ld.local.v4.f32 	{%f47, %f48, %f49, %f50}, [%rd1+176];
	ld.local.v4.f32 	{%f51, %f52, %f53, %f54}, [%rd1+192];
	ld.local.v4.f32 	{%f55, %f56, %f57, %f58}, [%rd1+208];
	ld.local.v4.f32 	{%f59, %f60, %f61, %f62}, [%rd1+224];
	ld.local.v4.f32 	{%f63, %f64, %f65, %f66}, [%rd1+240];
	ld.local.v4.f32 	{%f67, %f68, %f69, %f70}, [%rd1+256];
	ld.local.v4.f32 	{%f71, %f72, %f73, %f74}, [%rd1+272];
	ld.local.v4.f32 	{%f75, %f76, %f77, %f78}, [%rd1+288];
	ld.local.v4.f32 	{%f79, %f80, %f81, %f82}, [%rd1+304];
	ld.local.v4.f32 	{%f83, %f84, %f85, %f86}, [%rd1+320];
	ld.local.v4.f32 	{%f87, %f88, %f89, %f90}, [%rd1+336];
	ld.local.v4.f32 	{%f91, %f92, %f93, %f94}, [%rd1+352];
	ld.local.v4.f32 	{%f95, %f96, %f97, %f98}, [%rd1+368];
	ld.local.v4.f32 	{%f99, %f100, %f101, %f102}, [%rd1+384];
	ld.local.v4.f32 	{%f103, %f104, %f105, %f106}, [%rd1+400];
	ld.local.v4.f32 	{%f107, %f108, %f109, %f110}, [%rd1+416];
	ld.local.v4.f32 	{%f111, %f112, %f113, %f114}, [%rd1+432];
	ld.local.v4.f32 	{%f115, %f116, %f117, %f118}, [%rd1+448];
	ld.local.v4.f32 	{%f119, %f120, %f121, %f122}, [%rd1+464];
	ld.local.v4.f32 	{%f123, %f124, %f125, %f126}, [%rd1+480];
	ld.local.v4.f32 	{%f127, %f128, %f129, %f130}, [%rd1+496];
	mov.f32 	%f472, 0f00000000;
	mov.b32 	%r30, 0;
	mov.b64 	%rd35, 0;
$L__BB0_6:
	ld.param.u64 	%rd32, [_Z12forward_passPfS_S_S_S_i_param_2];
	cvta.to.global.u64 	%rd26, %rd32;
	add.s64 	%rd27, %rd26, %rd35;
	ld.global.f32 	%f183, [%rd27];
	fma.rn.f32 	%f184, %f3, %f183, 0f00000000;
	ld.global.f32 	%f185, [%rd27+40];
	fma.rn.f32 	%f186, %f4, %f185, %f184;
	ld.global.f32 	%f187, [%rd27+80];
	fma.rn.f32 	%f188, %f5, %f187, %f186;
	ld.global.f32 	%f189, [%rd27+120];
	fma.rn.f32 	%f190, %f6, %f189, %f188;
	ld.global.f32 	%f191, [%rd27+160];
	fma.rn.f32 	%f192, %f7, %f191, %f190;
	ld.global.f32 	%f193, [%rd27+200];
	fma.rn.f32 	%f194, %f8, %f193, %f192;
	ld.global.f32 	%f195, [%rd27+240];
	fma.rn.f32 	%f196, %f9, %f195, %f194;
	ld.global.f32 	%f197, [%rd27+280];
	fma.rn.f32 	%f198, %f10, %f197, %f196;
	ld.global.f32 	%f199, [%rd27+320];
	fma.rn.f32 	%f200, %f11, %f199, %f198;
	ld.global.f32 	%f201, [%rd27+360];
	fma.rn.f32 	%f202, %f12, %f201, %f200;
	ld.global.f32 	%f203, [%rd27+400];
	fma.rn.f32 	%f204, %f13, %f203, %f202;
	ld.global.f32 	%f205, [%rd27+440];
	fma.rn.f32 	%f206, %f14, %f205, %f204;
	ld.global.f32 	%f207, [%rd27+480];
	fma.rn.f32 	%f208, %f15, %f207, %f206;
	ld.global.f32 	%f209, [%rd27+520];
	fma.rn.f32 	%f210, %f16, %f209, %f208;
	ld.global.f32 	%f211, [%rd27+560];
	fma.rn.f32 	%f212, %f17, %f211, %f210;
	ld.global.f32 	%f213, [%rd27+600];
	fma.rn.f32 	%f214, %f18, %f213, %f212;
	ld.global.f32 	%f215, [%rd27+640];
	fma.rn.f32 	%f216, %f19, %f215, %f214;
	ld.global.f32 	%f217, [%rd27+680];
	fma.rn.f32 	%f218, %f20, %f217, %f216;
	ld.global.f32 	%f219, [%rd27+720];
	fma.rn.f32 	%f220, %f21, %f219, %f218;
	ld.global.f32 	%f221, [%rd27+760];
	fma.rn.f32 	%f222, %f22, %f221, %f220;
	ld.global.f32 	%f223, [%rd27+800];
	fma.rn.f32 	%f224, %f23, %f223, %f222;
	ld.global.f32 	%f225, [%rd27+840];
	fma.rn.f32 	%f226, %f24, %f225, %f224;
	ld.global.f32 	%f227, [%rd27+880];
	fma.rn.f32 	%f228, %f25, %f227, %f226;
	ld.global.f32 	%f229, [%rd27+920];
	fma.rn.f32 	%f230, %f26, %f229, %f228;
	ld.global.f32 	%f231, [%rd27+960];
	fma.rn.f32 	%f232, %f27, %f231, %f230;
	ld.global.f32 	%f233, [%rd27+1000];
	fma.rn.f32 	%f234, %f28, %f233, %f232;
	ld.global.f32 	%f235, [%rd27+1040];
	fma.rn.f32 	%f236, %f29, %f235, %f234;
	ld.global.f32 	%f237, [%rd27+1080];
	fma.rn.f32 	%f238, %f30, %f237, %f236;
	ld.global.f32 	%f239, [%rd27+1120];
	fma.rn.f32 	%f240, %f31, %f239, %f238;
	ld.global.f32 	%f241, [%rd27+1160];
	fma.rn.f32 	%f242, %f32, %f241, %f240;
	ld.global.f32 	%f243, [%rd27+1200];
	fma.rn.f32 	%f244, %f33, %f243, %f242;
	ld.global.f32 	%f245, [%rd27+1240];
	fma.rn.f32 	%f246, %f34, %f245, %f244;
	ld.global.f32 	%f247, [%rd27+1280];
	fma.rn.f32 	%f248, %f35, %f247, %f246;
	ld.global.f32 	%f249, [%rd27+1320];
	fma.rn.f32 	%f250, %f36, %f249, %f248;
	ld.global.f32 	%f251, [%rd27+1360];
	fma.rn.f32 	%f252, %f37, %f251, %f250;
	ld.global.f32 	%f253, [%rd27+1400];
	fma.rn.f32 	%f254, %f38, %f253, %f252;
	ld.global.f32 	%f255, [%rd27+1440];
	fma.rn.f32 	%f256, %f39, %f255, %f254;
	ld.global.f32 	%f257, [%rd27+1480];
	fma.rn.f32 	%f258, %f40, %f257, %f256;
	ld.global.f32 	%f259, [%rd27+1520];
	fma.rn.f32 	%f260, %f41, %f259, %f258;
	ld.global.f32 	%f261, [%rd27+1560];
	fma.rn.f32 	%f262, %f42, %f261, %f260;
	ld.global.f32 	%f263, [%rd27+1600];
	fma.rn.f32 	%f264, %f43, %f263, %f262;
	ld.global.f32 	%f265, [%rd27+1640];
	fma.rn.f32 	%f266, %f44, %f265, %f264;
	ld.global.f32 	%f267, [%rd27+1680];
	fma.rn.f32 	%f268, %f45, %f267, %f266;
	ld.global.f32 	%f269, [%rd27+1720];
	fma.rn.f32 	%f270, %f46, %f269, %f268;
	ld.global.f32 	%f271, [%rd27+1760];
	fma.rn.f32 	%f272, %f47, %f271, %f270;
	ld.global.f32 	%f273, [%rd27+1800];
	fma.rn.f32 	%f274, %f48, %f273, %f272;
	ld.global.f32 	%f275, [%rd27+1840];
	fma.rn.f32 	%f276, %f49, %f275, %f274;
	ld.global.f32 	%f277, [%rd27+1880];
	fma.rn.f32 	%f278, %f50, %f277, %f276;
	ld.global.f32 	%f279, [%rd27+1920];
	fma.rn.f32 	%f280, %f51, %f279, %f278;
	ld.global.f32 	%f281, [%rd27+1960];
	fma.rn.f32 	%f282, %f52, %f281, %f280;
	ld.global.f32 	%f283, [%rd27+2000];
	fma.rn.f32 	%f284, %f53, %f283, %f282;
	ld.global.f32 	%f285, [%rd27+2040];
	fma.rn.f32 	%f286, %f54, %f285, %f284;
	ld.global.f32 	%f287, [%rd27+2080];
	fma.rn.f32 	%f288, %f55, %f287, %f286;
	ld.global.f32 	%f289, [%rd27+2120];
	fma.rn.f32 	%f290, %f56, %f289, %f288;
	ld.global.f32 	%f291, [%rd27+2160];
	fma.rn.f32 	%f292, %f57, %f291, %f290;
	ld.global.f32 	%f293, [%rd27+2200];
	fma.rn.f32 	%f294, %f58, %f293, %f292;
	ld.global.f32 	%f295, [%rd27+2240];
	fma.rn.f32 	%f296, %f59, %f295, %f294;
	ld.global.f32 	%f297, [%rd27+2280];
	fma.rn.f32 	%f298, %f60, %f297, %f296;
	ld.global.f32 	%f299, [%rd27+2320];
	fma.rn.f32 	%f300, %f61, %f299, %f298;
	ld.global.f32 	%f301, [%rd27+2360];
	fma.rn.f32 	%f302, %f62, %f301, %f300;
	ld.global.f32 	%f303, [%rd27+2400];
	fma.rn.f32 	%f304, %f63, %f303, %f302;
	ld.global.f32 	%f305, [%rd27+2440];
	fma.rn.f32 	%f306, %f64, %f305, %f304;
	ld.global.f32 	%f307, [%rd27+2480];
	fma.rn.f32 	%f308, %f65, %f307, %f306;
	ld.global.f32 	%f309, [%rd27+2520];
	fma.rn.f32 	%f310, %f66, %f309, %f308;
	ld.global.f32 	%f311, [%rd27+2560];
	fma.rn.f32 	%f312, %f67, %f311, %f310;
	ld.global.f32 	%f313, [%rd27+2600];
	fma.rn.f32 	%f314, %f68, %f313, %f312;
	ld.global.f32 	%f315, [%rd27+2640];
	fma.rn.f32 	%f316, %f69, %f315, %f314;
	ld.global.f32 	%f317, [%rd27+2680];
	fma.rn.f32 	%f318, %f70, %f317, %f316;
	ld.global.f32 	%f319, [%rd27+2720];
	fma.rn.f32 	%f320, %f71, %f319, %f318;
	ld.global.f32 	%f321, [%rd27+2760];
	fma.rn.f32 	%f322, %f72, %f321, %f320;
	ld.global.f32 	%f323, [%rd27+2800];
	fma.rn.f32 	%f324, %f73, %f323, %f322;
	ld.global.f32 	%f325, [%rd27+2840];
	fma.rn.f32 	%f326, %f74, %f325, %f324;
	ld.global.f32 	%f327, [%rd27+2880];
	fma.rn.f32 	%f328, %f75, %f327, %f326;
	ld.global.f32 	%f329, [%rd27+2920];
	fma.rn.f32 	%f330, %f76, %f329, %f328;
	ld.global.f32 	%f331, [%rd27+2960];
	fma.rn.f32 	%f332, %f77, %f331, %f330;
	ld.global.f32 	%f333, [%rd27+3000];
	fma.rn.f32 	%f334, %f78, %f333, %f332;
	ld.global.f32 	%f335, [%rd27+3040];
	fma.rn.f32 	%f336, %f79, %f335, %f334;
	ld.global.f32 	%f337, [%rd27+3080];
	fma.rn.f32 	%f338, %f80, %f337, %f336;
	ld.global.f32 	%f339, [%rd27+3120];
	fma.rn.f32 	%f340, %f81, %f339, %f338;
	ld.global.f32 	%f341, [%rd27+3160];
	fma.rn.f32 	%f342, %f82, %f341, %f340;
	ld.global.f32 	%f343, [%rd27+3200];
	fma.rn.f32 	%f344, %f83, %f343, %f342;
	ld.global.f32 	%f345, [%rd27+3240];
	fma.rn.f32 	%f346, %f84, %f345, %f344;
	ld.global.f32 	%f347, [%rd27+3280];
	fma.rn.f32 	%f348, %f85, %f347, %f346;
	ld.global.f32 	%f349, [%rd27+3320];
	fma.rn.f32 	%f350, %f86, %f349, %f348;
	ld.global.f32 	%f351, [%rd27+3360];
	fma.rn.f32 	%f352, %f87, %f351, %f350;
	ld.global.f32 	%f353, [%rd27+3400];
	fma.rn.f32 	%f354, %f88, %f353, %f352;
	ld.global.f32 	%f355, [%rd27+3440];
	fma.rn.f32 	%f356, %f89, %f355, %f354;
	ld.global.f32 	%f357, [%rd27+3480];
	fma.rn.f32 	%f358, %f90, %f357, %f356;
	ld.global.f32 	%f359, [%rd27+3520];
	fma.rn.f32 	%f360, %f91, %f359, %f358;
	ld.global.f32 	%f361, [%rd27+3560];
	fma.rn.f32 	%f362, %f92, %f361, %f360;
	ld.global.f32 	%f363, [%rd27+3600];
	fma.rn.f32 	%f364, %f93, %f363, %f362;
	ld.global.f32 	%f365, [%rd27+3640];
	fma.rn.f32 	%f366, %f94, %f365, %f364;
	ld.global.f32 	%f367, [%rd27+3680];
	fma.rn.f32 	%f368, %f95, %f367, %f366;
	ld.global.f32 	%f369, [%rd27+3720];
	fma.rn.f32 	%f370, %f96, %f369, %f368;
	ld.global.f32 	%f371, [%rd27+3760];
	fma.rn.f32 	%f372, %f97, %f371, %f370;
	ld.global.f32 	%f373, [%rd27+3800];
	fma.rn.f32 	%f374, %f98, %f373, %f372;
	ld.global.f32 	%f375, [%rd27+3840];
	fma.rn.f32 	%f376, %f99, %f375, %f374;
	ld.global.f32 	%f377, [%rd27+3880];
	fma.rn.f32 	%f378, %f100, %f377, %f376;
	ld.global.f32 	%f379, [%rd27+3920];
	fma.rn.f32 	%f380, %f101, %f379, %f378;
	ld.global.f32 	%f381, [%rd27+3960];
	fma.rn.f32 	%f382, %f102, %f381, %f380;
	ld.global.f32 	%f383, [%rd27+4000];
	fma.rn.f32 	%f384, %f103, %f383, %f382;
	ld.global.f32 	%f385, [%rd27+4040];
	fma.rn.f32 	%f386, %f104, %f385, %f384;
	ld.global.f32 	%f387, [%rd27+4080];
	fma.rn.f32 	%f388, %f105, %f387, %f386;
	ld.global.f32 	%f389, [%rd27+4120];
	fma.rn.f32 	%f390, %f106, %f389, %f388;
	ld.global.f32 	%f391, [%rd27+4160];
	fma.rn.f32 	%f392, %f107, %f391, %f390;
	ld.global.f32 	%f393, [%rd27+4200];
	fma.rn.f32 	%f394, %f108, %f393, %f392;
	ld.global.f32 	%f395, [%rd27+4240];
	fma.rn.f32 	%f396, %f109, %f395, %f394;
	ld.global.f32 	%f397, [%rd27+4280];
	fma.rn.f32 	%f398, %f110, %f397, %f396;
	ld.global.f32 	%f399, [%rd27+4320];
	fma.rn.f32 	%f400, %f111, %f399, %f398;
	ld.global.f32 	%f401, [%rd27+4360];
	fma.rn.f32 	%f402, %f112, %f401, %f400;
	ld.global.f32 	%f403, [%rd27+4400];
	fma.rn.f32 	%f404, %f113, %f403, %f402;
	ld.global.f32 	%f405, [%rd27+4440];
	fma.rn.f32 	%f406, %f114, %f405, %f404;
	ld.global.f32 	%f407, [%rd27+4480];
	fma.rn.f32 	%f408, %f115, %f407, %f406;
	ld.global.f32 	%f409, [%rd27+4520];
	fma.rn.f32 	%f410, %f116, %f409, %f408;
	ld.global.f32 	%f411, [%rd27+4560];
	fma.rn.f32 	%f412, %f117, %f411, %f410;
	ld.global.f32 	%f413, [%rd27+4600];
	fma.rn.f32 	%f414, %f118, %f413, %f412;
	ld.global.f32 	%f415, [%rd27+4640];
	fma.rn.f32 	%f416, %f119, %f415, %f414;
	ld.global.f32 	%f417, [%rd27+4680];
	fma.rn.f32 	%f418, %f120, %f417, %f416;
	ld.global.f32 	%f419, [%rd27+4720];
	fma.rn.f32 	%f420, %f121, %f419, %f418;
	ld.global.f32 	%f421, [%rd27+4760];
	fma.rn.f32 	%f422, %f122, %f421, %f420;
	ld.global.f32 	%f423, [%rd27+4800];
	fma.rn.f32 	%f424, %f123, %f423, %f422;
	ld.global.f32 	%f425, [%rd27+4840];
	fma.rn.f32 	%f426, %f124, %f425, %f424;
	ld.global.f32 	%f427, [%rd27+4880];
	fma.rn.f32 	%f428, %f125, %f427, %f426;
	ld.global.f32 	%f429, [%rd27+4920];
	fma.rn.f32 	%f430, %f126, %f429, %f428;
	ld.global.f32 	%f431, [%rd27+4960];
	fma.rn.f32 	%f432, %f127, %f431, %f430;
	ld.global.f32 	%f433, [%rd27+5000];
	fma.rn.f32 	%f434, %f128, %f433, %f432;
	ld.global.f32 	%f435, [%rd27+5040];
	fma.rn.f32 	%f436, %f129, %f435, %f434;
	ld.global.f32 	%f437, [%rd27+5080];
	fma.rn.f32 	%f438, %f130, %f437, %f436;
	fma.rn.f32 	%f439, %f438, 0f3BBB989D, 0f3F000000;
	cvt.sat.f32.f32 	%f440, %f439;
	mov.f32 	%f441, 0f4B400001;
	mov.f32 	%f442, 0f437C0000;
	fma.rm.f32 	%f443, %f440, %f442, %f441;
	add.f32 	%f444, %f443, 0fCB40007F;
	neg.f32 	%f445, %f444;
	fma.rn.f32 	%f446, %f438, 0f3FB8AA3B, %f445;
	fma.rn.f32 	%f447, %f438, 0f32A57060, %f446;
	mov.b32 	%r20, %f443;
	shl.b32 	%r21, %r20, 23;
	mov.b32 	%f448, %r21;
	ex2.approx.ftz.f32 	%f449, %f447;
	mul.f32 	%f450, %f449, %f448;
	add.s64 	%rd28, %rd1, %rd35;
	st.local.f32 	[%rd28], %f450;
	add.f32 	%f472, %f472, %f450;
	add.s32 	%r30, %r30, 1;
	add.s64 	%rd35, %rd35, 4;
	setp.ne.s32 	%p4, %r30, 10;
	@%p4 bra 	$L__BB0_6;
	ld.param.u64 	%rd33, [_Z12forward_passPfS_S_S_S_i_param_4];
	mov.u32 	%r22, %ctaid.x;
	mov.u32 	%r23, %ntid.x;
	mov.u32 	%r24, %tid.x;
	mad.lo.s32 	%r25, %r22, %r23, %r24;
	mul.lo.s32 	%r26, %r25, 10;
	ld.local.v4.f32 	{%f451, %f452, %f453, %f454}, [%rd1];
	div.rn.f32 	%f455, %f451, %f472;
	cvta.to.global.u64 	%rd29, %rd33;
	mul.wide.s32 	%rd30, %r26, 4;
	add.s64 	%rd31, %rd29, %rd30;
	st.global.f32 	[%rd31], %f455;
	div.rn.f32 	%f456, %f452, %f472;
	st.global.f32 	[%rd31+4], %f456;
	div.rn.f32 	%f457, %f453, %f472;
	st.global.f32 	[%rd31+8], %f457;
	div.rn.f32 	%f458, %f454, %f472;
	st.global.f32 	[%rd31+12], %f458;
	ld.local.v4.f32 	{%f459, %f460, %f461, %f462}, [%rd1+16];
	div.rn.f32 	%f463, %f459, %f472;
	st.global.f32 	[%rd31+16], %f463;
	div.rn.f32 	%f464, %f460, %f472;
	st.global.f32 	[%rd31+20], %f464;
	div.rn.f32 	%f465, %f461, %f472;
	st.global.f32 	[%rd31+24], %f465;
	div.rn.f32 	%f466, %f462, %f472;
	st.global.f32 	[%rd31+28], %f466;
	ld.local.v2.f32 	{%f467, %f468}, [%rd1+32];
	div.rn.f32 	%f469, %f467, %f472;
	st.global.f32 	[%rd31+32], %f469;
	div.rn.f32 	%f470, %f468, %f472;
	st.global.f32 	[%rd31+36], %f470;
$L__BB0_8:
	ret;

}
	// .globl	_Z13backward_passPfS_S_PiS_S_i
.visible .entry _Z13backward_passPfS_S_PiS_S_i(
	.param .u64 .ptr .align 1 _Z13backward_passPfS_S_PiS_S_i_param_0,
	.param .u64 .ptr .align 1 _Z13backward_passPfS_S_PiS_S_i_param_1,
	.param .u64 .ptr .align 1 _Z13backward_passPfS_S_PiS_S_i_param_2,
	.param .u64 .ptr .align 1 _Z13backward_passPfS_S_PiS_S_i_param_3,
	.param .u64 .ptr .align 1 _Z13backward_passPfS_S_PiS_S_i_param_4,
	.param .u64 .ptr .align 1 _Z13backward_passPfS_S_PiS_S_i_param_5,
	.param .u32 _Z13backward_passPfS_S_PiS_S_i_param_6
)
{
	.local .align 16 .b8 	__local_depot1[512];
	.reg .b64 	%SP;
	.reg .b64 	%SPL;
	.reg .pred 	%p<17>;
	.reg .b32 	%r<33>;
	.reg .b32 	%f<798>;
	.reg .b64 	%rd<42>;

	mov.u64 	%SPL, __local_depot1;
	ld.param.u64 	%rd11, [_Z13backward_passPfS_S_PiS_S_i_param_1];
	ld.param.u64 	%rd12, [_Z13backward_passPfS_S_PiS_S_i_param_2];
	ld.param.u64 	%rd13, [_Z13backward_passPfS_S_PiS_S_i_param_3];
	ld.param.u64 	%rd15, [_Z13backward_passPfS_S_PiS_S_i_param_5];
	ld.param.u32 	%r13, [_Z13backward_passPfS_S_PiS_S_i_param_6];
	add.u64 	%rd1, %SPL, 0;
	mov.u32 	%r14, %ctaid.x;
	mov.u32 	%r15, %ntid.x;
	mov.u32 	%r16, %tid.x;
	mad.lo.s32 	%r1, %r14, %r15, %r16;
	setp.ge.s32 	%p1, %r1, %r13;
	@%p1 bra 	$L__BB1_7;
	cvta.to.global.u64 	%rd18, %rd12;
	cvta.to.global.u64 	%rd19, %rd13;
	mul.wide.s32 	%rd20, %r1, 4;
	add.s64 	%rd21, %rd19, %rd20;
	mul.lo.s32 	%r18, %r1, 10;
	ld.global.u32 	%r19, [%rd21];
	setp.eq.s32 	%p2, %r19, 0;
	mul.wide.s32 	%rd22, %r18, 4;
	add.s64 	%rd23, %rd18, %rd22;
	ld.global.f32 	%f11, [%rd23];
	selp.f32 	%f12, 0f3F800000, 0f00000000, %p2;
	sub.f32 	%f1, %f11, %f12;
	setp.eq.s32 	%p3, %r19, 1;
	ld.global.f32 	%f13, [%rd23+4];
	selp.f32 	%f14, 0f3F800000, 0f00000000, %p3;
	sub.f32 	%f2, %f13, %f14;
	setp.eq.s32 	%p4, %r19, 2;
	ld.global.f32 	%f15, [%rd23+8];
	selp.f32 	%f16, 0f3F800000, 0f00000000, %p4;
	sub.f32 	%f3, %f15, %f16;
	setp.eq.s32 	%p5, %r19, 3;
	ld.global.f32 	%f17, [%rd23+12];
	selp.f32 	%f18, 0f3F800000, 0f00000000, %p5;
	sub.f32 	%f4, %f17, %f18;
	setp.eq.s32 	%p6, %r19, 4;
	ld.global.f32 	%f19, [%rd23+16];
	selp.f32 	%f20, 0f3F800000, 0f00000000, %p6;
	sub.f32 	%f5, %f19, %f20;
	setp.eq.s32 	%p7, %r19, 5;
	ld.global.f32 	%f21, [%rd23+20];
	selp.f32 	%f22, 0f3F800000, 0f00000000, %p7;
	sub.f32 	%f6, %f21, %f22;
	setp.eq.s32 	%p8, %r19, 6;
	ld.global.f32 	%f23, [%rd23+24];
	selp.f32 	%f24, 0f3F800000, 0f00000000, %p8;
	sub.f32 	%f7, %f23, %f24;
	setp.eq.s32 	%p9, %r19, 7;
	ld.global.f32 	%f25, [%rd23+28];
	selp.f32 	%f26, 0f3F800000, 0f00000000, %p9;
	sub.f32 	%f8, %f25, %f26;
	setp.eq.s32 	%p10, %r19, 8;
	ld.global.f32 	%f27, [%rd23+32];
	selp.f32 	%f28, 0f3F800000, 0f00000000, %p10;
	sub.f32 	%f9, %f27, %f28;
	setp.eq.s32 	%p11, %r19, 9;
	ld.global.f32 	%f29, [%rd23+36];
	selp.f32 	%f30, 0f3F800000, 0f00000000, %p11;
	sub.f32 	%f10, %f29, %f30;
	mov.f32 	%f31, 0f00000000;
	st.local.v4.f32 	[%rd1], {%f31, %f31, %f31, %f31};
	st.local.v4.f32 	[%rd1+16], {%f31, %f31, %f31, %f31};
	st.local.v4.f32 	[%rd1+32], {%f31, %f31, %f31, %f31};
	st.local.v4.f32 	[%rd1+48], {%f31, %f31, %f31, %f31};
	st.local.v4.f32 	[%rd1+64], {%f31, %f31, %f31, %f31};
	st.local.v4.f32 	[%rd1+80], {%f31, %f31, %f31, %f31};
	st.local.v4.f32 	[%rd1+96], {%f31, %f31, %f31, %f31};
	st.local.v4.f32 	[%rd1+112], {%f31, %f31, %f31, %f31};
	st.local.v4.f32 	[%rd1+128], {%f31, %f31, %f31, %f31};
	st.local.v4.f32 	[%rd1+144], {%f31, %f31, %f31, %f31};
	st.local.v4.f32 	[%rd1+160], {%f31, %f31, %f31, %f31};
	st.local.v4.f32 	[%rd1+176], {%f31, %f31, %f31, %f31};
	st.local.v4.f32 	[%rd1+192], {%f31, %f31, %f31, %f31};
	st.local.v4.f32 	[%rd1+208], {%f31, %f31, %f31, %f31};
	st.local.v4.f32 	[%rd1+224], {%f31, %f31, %f31, %f31};
	st.local.v4.f32 	[%rd1+240], {%f31, %f31, %f31, %f31};
	st.local.v4.f32 	[%rd1+256], {%f31, %f31, %f31, %f31};
	st.local.v4.f32 	[%rd1+272], {%f31, %f31, %f31, %f31};
	st.local.v4.f32 	[%rd1+288], {%f31, %f31, %f31, %f31};
	st.local.v4.f32 	[%rd1+304], {%f31, %f31, %f31, %f31};
	st.local.v4.f32 	[%rd1+320], {%f31, %f31, %f31, %f31};
	st.local.v4.f32 	[%rd1+336], {%f31, %f31, %f31, %f31};
	st.local.v4.f32 	[%rd1+352], {%f31, %f31, %f31, %f31};
	st.local.v4.f32 	[%rd1+368], {%f31, %f31, %f31, %f31};
	st.local.v4.f32 	[%rd1+384], {%f31, %f31, %f31, %f31};
	st.local.v4.f32 	[%rd1+400], {%f31, %f31, %f31, %f31};
	st.local.v4.f32 	[%rd1+416], {%f31, %f31, %f31, %f31};
	st.local.v4.f32 	[%rd1+432], {%f31, %f31, %f31, %f31};
	st.local.v4.f32 	[%rd1+448], {%f31, %f31, %f31, %f31};
	st.local.v4.f32 	[%rd1+464], {%f31, %f31, %f31, %f31};
	st.local.v4.f32 	[%rd1+480], {%f31, %f31, %f31, %f31};
	st.local.v4.f32 	[%rd1+496], {%f31, %f31, %f31, %f31};
	shl.b32 	%r30, %r1, 7;
	cvta.to.global.u64 	%rd24, %rd11;
	add.s64 	%rd2, %rd24, 4;
	cvta.to.global.u64 	%rd25, %rd15;
	add.s64 	%rd41, %rd25, 40;
	mov.b32 	%r29, 0;
	mov.b64 	%rd40, 0;
	mov.u64 	%rd39, %rd41;
	mov.u32 	%r28, %r30;
$L__BB1_2:
	mul.wide.s32 	%rd26, %r28, 4;
	add.s64 	%rd27, %rd2, %rd26;
	ld.global.f32 	%f32, [%rd39+-40];
	fma.rn.f32 	%f33, %f1, %f32, 0f00000000;
	ld.global.f32 	%f34, [%rd39+-36];
	fma.rn.f32 	%f35, %f2, %f34, %f33;
	ld.global.f32 	%f36, [%rd39+-32];
	fma.rn.f32 	%f37, %f3, %f36, %f35;
	ld.global.f32 	%f38, [%rd39+-28];
	fma.rn.f32 	%f39, %f4, %f38, %f37;
	ld.global.f32 	%f40, [%rd39+-24];
	fma.rn.f32 	%f41, %f5, %f40, %f39;
	ld.global.f32 	%f42, [%rd39+-20];
	fma.rn.f32 	%f43, %f6, %f42, %f41;
	ld.global.f32 	%f44, [%rd39+-16];
	fma.rn.f32 	%f45, %f7, %f44, %f43;
	ld.global.f32 	%f46, [%rd39+-12];
	fma.rn.f32 	%f47, %f8, %f46, %f45;
	ld.global.f32 	%f48, [%rd39+-8];
	fma.rn.f32 	%f49, %f9, %f48, %f47;
	ld.global.f32 	%f50, [%rd39+-4];
	fma.rn.f32 	%f51, %f10, %f50, %f49;
	ld.global.f32 	%f52, [%rd27+-4];
	setp.gt.f32 	%p12, %f52, 0f00000000;
	selp.f32 	%f53, 0f3F800000, 0f00000000, %p12;
	mul.f32 	%f54, %f51, %f53;
	add.s64 	%rd28, %rd1, %rd40;
	ld.global.f32 	%f55, [%rd39];
	fma.rn.f32 	%f56, %f1, %f55, 0f00000000;
	ld.global.f32 	%f57, [%rd39+4];
	fma.rn.f32 	%f58, %f2, %f57, %f56;
	ld.global.f32 	%f59, [%rd39+8];
	fma.rn.f32 	%f60, %f3, %f59, %f58;
	ld.global.f32 	%f61, [%rd39+12];
	fma.rn.f32 	%f62, %f4, %f61, %f60;
	ld.global.f32 	%f63, [%rd39+16];
	fma.rn.f32 	%f64, %f5, %f63, %f62;
	ld.global.f32 	%f65, [%rd39+20];
	fma.rn.f32 	%f66, %f6, %f65, %f64;
	ld.global.f32 	%f67, [%rd39+24];
	fma.rn.f32 	%f68, %f7, %f67, %f66;
	ld.global.f32 	%f69, [%rd39+28];
	fma.rn.f32 	%f70, %f8, %f69, %f68;
	ld.global.f32 	%f71, [%rd39+32];
	fma.rn.f32 	%f72, %f9, %f71, %f70;
	ld.global.f32 	%f73, [%rd39+36];
	fma.rn.f32 	%f74, %f10, %f73, %f72;
	ld.global.f32 	%f75, [%rd27];
	setp.gt.f32 	%p13, %f75, 0f00000000;
	selp.f32 	%f76, 0f3F800000, 0f00000000, %p13;
	mul.f32 	%f77, %f74, %f76;
	st.local.v2.f32 	[%rd28], {%f54, %f77};
	add.s32 	%r29, %r29, 2;
	add.s64 	%rd40, %rd40, 8;
	add.s32 	%r28, %r28, 2;
	add.s64 	%rd39, %rd39, 80;
	setp.ne.s32 	%p14, %r29, 128;
	@%p14 bra 	$L__BB1_2;
	mov.b32 	%r31, 0;
$L__BB1_4:
	mul.wide.s32 	%rd29, %r30, 4;
	add.s64 	%rd30, %rd2, %rd29;
	ld.global.f32 	%f78, [%rd30+-4];
	mul.f32 	%f79, %f78, 0fBC23D70A;
	mul.f32 	%f80, %f79, %f1;
	atom.global.add.f32 	%f81, [%rd41+-40], %f80;
	ld.global.f32 	%f82, [%rd30+-4];
	mul.f32 	%f83, %f82, 0fBC23D70A;
	mul.f32 	%f84, %f83, %f2;
	atom.global.add.f32 	%f85, [%rd41+-36], %f84;
	ld.global.f32 	%f86, [%rd30+-4];
	mul.f32 	%f87, %f86, 0fBC23D70A;
	mul.f32 	%f88, %f87, %f3;
	atom.global.add.f32 	%f89, [%rd41+-32], %f88;
	ld.global.f32 	%f90, [%rd30+-4];
	mul.f32 	%f91, %f90, 0fBC23D70A;
	mul.f32 	%f92, %f91, %f4;
	atom.global.add.f32 	%f93, [%rd41+-28], %f92;
	ld.global.f32 	%f94, [%rd30+-4];
	mul.f32 	%f95, %f94, 0fBC23D70A;
	mul.f32 	%f96, %f95, %f5;
	atom.global.add.f32 	%f97, [%rd41+-24], %f96;
	ld.global.f32 	%f98, [%rd30+-4];
	mul.f32 	%f99, %f98, 0fBC23D70A;
	mul.f32 	%f100, %f99, %f6;
	atom.global.add.f32 	%f101, [%rd41+-20], %f100;
	ld.global.f32 	%f102, [%rd30+-4];
	mul.f32 	%f103, %f102, 0fBC23D70A;
	mul.f32 	%f104, %f103, %f7;
	atom.global.add.f32 	%f105, [%rd41+-16], %f104;
	ld.global.f32 	%f106, [%rd30+-4];
	mul.f32 	%f107, %f106, 0fBC23D70A;
	mul.f32 	%f108, %f107, %f8;
	atom.global.add.f32 	%f109, [%rd41+-12], %f108;
	ld.global.f32 	%f110, [%rd30+-4];
	mul.f32 	%f111, %f110, 0fBC23D70A;
	mul.f32 	%f112, %f111, %f9;
	atom.global.add.f32 	%f113, [%rd41+-8], %f112;
	ld.global.f32 	%f114, [%rd30+-4];
	mul.f32 	%f115, %f114, 0fBC23D70A;
	mul.f32 	%f116, %f115, %f10;
	atom.global.add.f32 	%f117, [%rd41+-4], %f116;
	ld.global.f32 	%f118, [%rd30];
	mul.f32 	%f119, %f118, 0fBC23D70A;
	mul.f32 	%f120, %f119, %f1;
	atom.global.add.f32 	%f121, [%rd41], %f120;
	ld.global.f32 	%f122, [%rd30];
	mul.f32 	%f123, %f122, 0fBC23D70A;
	mul.f32 	%f124, %f123, %f2;
	atom.global.add.f32 	%f125, [%rd41+4], %f124;
	ld.global.f32 	%f126, [%rd30];
	mul.f32 	%f127, %f126, 0fBC23D70A;
	mul.f32 	%f128, %f127, %f3;
	atom.global.add.f32 	%f129, [%rd41+8], %f128;
	ld.global.f32 	%f130, [%rd30];
	mul.f32 	%f131, %f130, 0fBC23D70A;
	mul.f32 	%f132, %f131, %f4;
	atom.global.add.f32 	%f133, [%rd41+12], %f132;
	ld.global.f32 	%f134, [%rd30];
	mul.f32 	%f135, %f134, 0fBC23D70A;
	mul.f32 	%f136, %f135, %f5;
	atom.global.add.f32 	%f137, [%rd41+16], %f136;
	ld.global.f32 	%f138, [%rd30];
	mul.f32 	%f139, %f138, 0fBC23D70A;
	mul.f32 	%f140, %f139, %f6;
	atom.global.add.f32 	%f141, [%rd41+20], %f140;
	ld.global.f32 	%f142, [%rd30];
	mul.f32 	%f143, %f142, 0fBC23D70A;
	mul.f32 	%f144, %f143, %f7;
	atom.global.add.f32 	%f145, [%rd41+24], %f144;
	ld.global.f32 	%f146, [%rd30];
	mul.f32 	%f147, %f146, 0fBC23D70A;
	mul.f32 	%f148, %f147, %f8;
	atom.global.add.f32 	%f149, [%rd41+28], %f148;
	ld.global.f32 	%f150, [%rd30];
	mul.f32 	%f151, %f150, 0fBC23D70A;
	mul.f32 	%f152, %f151, %f9;
	atom.global.add.f32 	%f153, [%rd41+32], %f152;
	ld.global.f32 	%f154, [%rd30];
	mul.f32 	%f155, %f154, 0fBC23D70A;
	mul.f32 	%f156, %f155, %f10;
	atom.global.add.f32 	%f157, [%rd41+36], %f156;
	add.s32 	%r31, %r31, 2;
	add.s32 	%r30, %r30, 2;
	add.s64 	%rd41, %rd41, 80;
	setp.ne.s32 	%p15, %r31, 128;
	@%p15 bra 	$L__BB1_4;
	mov.b32 	%r32, 0;
$L__BB1_6:
	ld.param.u64 	%rd38, [_Z13backward_passPfS_S_PiS_S_i_param_4];
	ld.param.u64 	%rd37, [_Z13backward_passPfS_S_PiS_S_i_param_0];
	shl.b32 	%r22, %r32, 7;
	mov.u32 	%r25, %tid.x;
	mad.lo.s32 	%r26, %r14, %r15, %r25;
	mad.lo.s32 	%r27, %r26, 784, %r32;
	cvta.to.global.u64 	%rd31, %rd37;
	mul.wide.s32 	%rd32, %r27, 4;
	add.s64 	%rd33, %rd31, %rd32;
	cvta.to.global.u64 	%rd34, %rd38;
	mul.wide.u32 	%rd35, %r22, 4;
	add.s64 	%rd36, %rd34, %rd35;
	ld.global.f32 	%f158, [%rd33];
	mul.f32 	%f159, %f158, 0fBC23D70A;
	ld.local.f32 	%f160, [%rd1];
	mul.f32 	%f161, %f159, %f160;
	atom.global.add.f32 	%f162, [%rd36], %f161;
	ld.global.f32 	%f163, [%rd33];
	mul.f32 	%f164, %f163, 0fBC23D70A;
	ld.local.f32 	%f165, [%rd1+4];
	mul.f32 	%f166, %f164, %f165;
	atom.global.add.f32 	%f167, [%rd36+4], %f166;
	ld.global.f32 	%f168, [%rd33];
	mul.f32 	%f169, %f168, 0fBC23D70A;
	ld.local.f32 	%f170, [%rd1+8];
	mul.f32 	%f171, %f169, %f170;
	atom.global.add.f32 	%f172, [%rd36+8], %f171;
	ld.global.f32 	%f173, [%rd33];
	mul.f32 	%f174, %f173, 0fBC23D70A;
	ld.local.f32 	%f175, [%rd1+12];
	mul.f32 	%f176, %f174, %f175;
	atom.global.add.f32 	%f177, [%rd36+12], %f176;
	ld.global.f32 	%f178, [%rd33];
	mul.f32 	%f179, %f178, 0fBC23D70A;
	ld.local.f32 	%f180, [%rd1+16];
	mul.f32 	%f181, %f179, %f180;
	atom.global.add.f32 	%f182, [%rd36+16], %f181;
	ld.global.f32 	%f183, [%rd33];
	mul.f32 	%f184, %f183, 0fBC23D70A;
	ld.local.f32 	%f185, [%rd1+20];
	mul.f32 	%f186, %f184, %f185;
	atom.global.add.f32 	%f187, [%rd36+20], %f186;
	ld.global.f32 	%f188, [%rd33];
	mul.f32 	%f189, %f188, 0fBC23D70A;
	ld.local.f32 	%f190, [%rd1+24];
	mul.f32 	%f191, %f189, %f190;
	atom.global.add.f32 	%f192, [%rd36+24], %f191;
	ld.global.f32 	%f193, [%rd33];
	mul.f32 	%f194, %f193, 0fBC23D70A;
	ld.local.f32 	%f195, [%rd1+28];
	mul.f32 	%f196, %f194, %f195;
	atom.global.add.f32 	%f197, [%rd36+28], %f196;
	ld.global.f32 	%f198, [%rd33];
	mul.f32 	%f199, %f198, 0fBC23D70A;
	ld.local.f32 	%f200, [%rd1+32];
	mul.f32 	%f201, %f199, %f200;
	atom.global.add.f32 	%f202, [%rd36+32], %f201;
	ld.global.f32 	%f203, [%rd33];
	mul.f32 	%f204, %f203, 0fBC23D70A;
	ld.local.f32 	%f205, [%rd1+36];
	mul.f32 	%f206, %f204, %f205;
	atom.global.add.f32 	%f207, [%rd36+36], %f206;
	ld.global.f32 	%f208, [%rd33];
	mul.f32 	%f209, %f208, 0fBC23D70A;
	ld.local.f32 	%f210, [%rd1+40];
	mul.f32 	%f211, %f209, %f210;
	atom.global.add.f32 	%f212, [%rd36+40], %f211;
	ld.global.f32 	%f213, [%rd33];
	mul.f32 	%f214, %f213, 0fBC23D70A;
	ld.local.f32 	%f215, [%rd1+44];
	mul.f32 	%f216, %f214, %f215;
	atom.global.add.f32 	%f217, [%rd36+44], %f216;
	ld.global.f32 	%f218, [%rd33];
	mul.f32 	%f219, %f218, 0fBC23D70A;
	ld.local.f32 	%f220, [%rd1+48];
	mul.f32 	%f221, %f219, %f220;
	atom.global.add.f32 	%f222, [%rd36+48], %f221;
	ld.global.f32 	%f223, [%rd33];
	mul.f32 	%f224, %f223, 0fBC23D70A;
	ld.local.f32 	%f225, [%rd1+52];
	mul.f32 	%f226, %f224, %f225;
	atom.global.add.f32 	%f227, [%rd36+52], %f226;
	ld.global.f32 	%f228, [%rd33];
	mul.f32 	%f229, %f228, 0fBC23D70A;
	ld.local.f32 	%f230, [%rd1+56];
	mul.f32 	%f231, %f229, %f230;
	atom.global.add.f32 	%f232, [%rd36+56], %f231;
	ld.global.f32 	%f233, [%rd33];
	mul.f32 	%f234, %f233, 0fBC23D70A;
	ld.local.f32 	%f235, [%rd1+60];
	mul.f32 	%f236, %f234, %f235;
	atom.global.add.f32 	%f237, [%rd36+60], %f236;
	ld.global.f32 	%f238, [%rd33];
	mul.f32 	%f239, %f238, 0fBC23D70A;
	ld.local.f32 	%f240, [%rd1+64];
	mul.f32 	%f241, %f239, %f240;
	atom.global.add.f32 	%f242, [%rd36+64], %f241;
	ld.global.f32 	%f243, [%rd33];
	mul.f32 	%f244, %f243, 0fBC23D70A;
	ld.local.f32 	%f245, [%rd1+68];
	mul.f32 	%f246, %f244, %f245;
	atom.global.add.f32 	%f247, [%rd36+68], %f246;
	ld.global.f32 	%f248, [%rd33];
	mul.f32 	%f249, %f248, 0fBC23D70A;
	ld.local.f32 	%f250, [%rd1+72];
	mul.f32 	%f251, %f249, %f250;
	atom.global.add.f32 	%f252, [%rd36+72], %f251;
	ld.global.f32 	%f253, [%rd33];
	mul.f32 	%f254, %f253, 0fBC23D70A;
	ld.local.f32 	%f255, [%rd1+76];
	mul.f32 	%f256, %f254, %f255;
	atom.global.add.f32 	%f257, [%rd36+76], %f256;
	ld.global.f32 	%f258, [%rd33];
	mul.f32 	%f259, %f258, 0fBC23D70A;
	ld.local.f32 	%f260, [%rd1+80];
	mul.f32 	%f261, %f259, %f260;
	atom.global.add.f32 	%f262, [%rd36+80], %f261;
	ld.global.f32 	%f263, [%rd33];
	mul.f32 	%f264, %f263, 0fBC23D70A;
	ld.local.f32 	%f265, [%rd1+84];
	mul.f32 	%f266, %f264, %f265;
	atom.global.add.f32 	%f267, [%rd36+84], %f266;
	ld.global.f32 	%f268, [%rd33];
	mul.f32 	%f269, %f268, 0fBC23D70A;
	ld.local.f32 	%f270, [%rd1+88];
	mul.f32 	%f271, %f269, %f270;
	atom.global.add.f32 	%f272, [%rd36+88], %f271;
	ld.global.f32 	%f273, [%rd33];
	mul.f32 	%f274, %f273, 0fBC23D70A;
	ld.local.f32 	%f275, [%rd1+92];
	mul.f32 	%f276, %f274, %f275;
	atom.global.add.f32 	%f277, [%rd36+92], %f276;
	ld.global.f32 	%f278, [%rd33];
	mul.f32 	%f279, %f278, 0fBC23D70A;
	ld.local.f32 	%f280, [%rd1+96];
	mul.f32 	%f281, %f279, %f280;
	atom.global.add.f32 	%f282, [%rd36+96], %f281;
	ld.global.f32 	%f283, [%rd33];
	mul.f32 	%f284, %f283, 0fBC23D70A;
	ld.local.f32 	%f285, [%rd1+100];
	mul.f32 	%f286, %f284, %f285;
	atom.global.add.f32 	%f287, [%rd36+100], %f286;
	ld.global.f32 	%f288, [%rd33];
	mul.f32 	%f289, %f288, 0fBC23D70A;
	ld.local.f32 	%f290, [%rd1+104];
	mul.f32 	%f291, %f289, %f290;
	atom.global.add.f32 	%f292, [%rd36+104], %f291;
	ld.global.f32 	%f293, [%rd33];
	mul.f32 	%f294, %f293, 0fBC23D70A;
	ld.local.f32 	%f295, [%rd1+108];
	mul.f32 	%f296, %f294, %f295;
	atom.global.add.f32 	%f297, [%rd36+108], %f296;
	ld.global.f32 	%f298, [%rd33];
	mul.f32 	%f299, %f298, 0fBC23D70A;
	ld.local.f32 	%f300, [%rd1+112];
	mul.f32 	%f301, %f299, %f300;
	atom.global.add.f32 	%f302, [%rd36+112], %f301;
	ld.global.f32 	%f303, [%rd33];
	mul.f32 	%f304, %f303, 0fBC23D70A;
	ld.local.f32 	%f305, [%rd1+116];
	mul.f32 	%f306, %f304, %f305;
	atom.global.add.f32 	%f307, [%rd36+116], %f306;
	ld.global.f32 	%f308, [%rd33];
	mul.f32 	%f309, %f308, 0fBC23D70A;
	ld.local.f32 	%f310, [%rd1+120];
	mul.f32 	%f311, %f309, %f310;
	atom.global.add.f32 	%f312, [%rd36+120], %f311;
	ld.global.f32 	%f313, [%rd33];
	mul.f32 	%f314, %f313, 0fBC23D70A;
	ld.local.f32 	%f315, [%rd1+124];
	mul.f32 	%f316, %f314, %f315;
	atom.global.add.f32 	%f317, [%rd36+124], %f316;
	ld.global.f32 	%f318, [%rd33];
	mul.f32 	%f319, %f318, 0fBC23D70A;
	ld.local.f32 	%f320, [%rd1+128];
	mul.f32 	%f321, %f319, %f320;
	atom.global.add.f32 	%f322, [%rd36+128], %f321;
	ld.global.f32 	%f323, [%rd33];
	mul.f32 	%f324, %f323, 0fBC23D70A;
	ld.local.f32 	%f325, [%rd1+132];
	mul.f32 	%f326, %f324, %f325;
	atom.global.add.f32 	%f327, [%rd36+132], %f326;
	ld.global.f32 	%f328, [%rd33];
	mul.f32 	%f329, %f328, 0fBC23D70A;
	ld.local.f32 	%f330, [%rd1+136];
	mul.f32 	%f331, %f329, %f330;
	atom.global.add.f32 	%f332, [%rd36+136], %f331;
	ld.global.f32 	%f333, [%rd33];
	mul.f32 	%f334, %f333, 0fBC23D70A;
	ld.local.f32 	%f335, [%rd1+140];
	mul.f32 	%f336, %f334, %f335;
	atom.global.add.f32 	%f337, [%rd36+140], %f336;
	ld.global.f32 	%f338, [%rd33];
	mul.f32 	%f339, %f338, 0fBC23D70A;
	ld.local.f32 	%f340, [%rd1+144];
	mul.f32 	%f341, %f339, %f340;
	atom.global.add.f32 	%f342, [%rd36+144], %f341;
	ld.global.f32 	%f343, [%rd33];
	mul.f32 	%f344, %f343, 0fBC23D70A;
	ld.local.f32 	%f345, [%rd1+148];
	mul.f32 	%f346, %f344, %f345;
	atom.global.add.f32 	%f347, [%rd36+148], %f346;
	ld.global.f32 	%f348, [%rd33];
	mul.f32 	%f349, %f348, 0fBC23D70A;
	ld.local.f32 	%f350, [%rd1+152];
	mul.f32 	%f351, %f349, %f350;
	atom.global.add.f32 	%f352, [%rd36+152], %f351;
	ld.global.f32 	%f353, [%rd33];
	mul.f32 	%f354, %f353, 0fBC23D70A;
	ld.local.f32 	%f355, [%rd1+156];
	mul.f32 	%f356, %f354, %f355;
	atom.global.add.f32 	%f357, [%rd36+156], %f356;
	ld.global.f32 	%f358, [%rd33];
	mul.f32 	%f359, %f358, 0fBC23D70A;
	ld.local.f32 	%f360, [%rd1+160];
	mul.f32 	%f361, %f359, %f360;
	atom.global.add.f32 	%f362, [%rd36+160], %f361;
	ld.global.f32 	%f363, [%rd33];
	mul.f32 	%f364, %f363, 0fBC23D70A;
	ld.local.f32 	%f365, [%rd1+164];
	mul.f32 	%f366, %f364, %f365;
	atom.global.add.f32 	%f367, [%rd36+164], %f366;
	ld.global.f32 	%f368, [%rd33];
	mul.f32 	%f369, %f368, 0fBC23D70A;
	ld.local.f32 	%f370, [%rd1+168];
	mul.f32 	%f371, %f369, %f370;
	atom.global.add.f32 	%f372, [%rd36+168], %f371;
	ld.global.f32 	%f373, [%rd33];
	mul.f32 	%f374, %f373, 0fBC23D70A;
	ld.local.f32 	%f375, [%rd1+172];
	mul.f32 	%f376, %f374, %f375;
	atom.global.add.f32 	%f377, [%rd36+172], %f376;
	ld.global.f32 	%f378, [%rd33];
	mul.f32 	%f379, %f378, 0fBC23D70A;
	ld.local.f32 	%f380, [%rd1+176];
	mul.f32 	%f381, %f379, %f380;
	atom.global.add.f32 	%f382, [%rd36+176], %f381;
	ld.global.f32 	%f383, [%rd33];
	mul.f32 	%f384, %f383, 0fBC23D70A;
	ld.local.f32 	%f385, [%rd1+180];
	mul.f32 	%f386, %f384, %f385;
	atom.global.add.f32 	%f387, [%rd36+180], %f386;
	ld.global.f32 	%f388, [%rd33];
	mul.f32 	%f389, %f388, 0fBC23D70A;
	ld.local.f32 	%f390, [%rd1+184];
	mul.f32 	%f391, %f389, %f390;
	atom.global.add.f32 	%f392, [%rd36+184], %f391;
	ld.global.f32 	%f393, [%rd33];
	mul.f32 	%f394, %f393, 0fBC23D70A;
	ld.local.f32 	%f395, [%rd1+188];
	mul.f32 	%f396, %f394, %f395;
	atom.global.add.f32 	%f397, [%rd36+188], %f396;
	ld.global.f32 	%f398, [%rd33];
	mul.f32 	%f399, %f398, 0fBC23D70A;
	ld.local.f32 	%f400, [%rd1+192];
	mul.f32 	%f401, %f399, %f400;
	atom.global.add.f32 	%f402, [%rd36+192], %f401;
	ld.global.f32 	%f403, [%rd33];
	mul.f32 	%f404, %f403, 0fBC23D70A;
	ld.local.f32 	%f405, [%rd1+196];
	mul.f32 	%f406, %f404, %f405;
	atom.global.add.f32 	%f407, [%rd36+196], %f406;
	ld.global.f32 	%f408, [%rd33];
	mul.f32 	%f409, %f408, 0fBC23D70A;
	ld.local.f32 	%f410, [%rd1+200];
	mul.f32 	%f411, %f409, %f410;
	atom.global.add.f32 	%f412, [%rd36+200], %f411;
	ld.global.f32 	%f413, [%rd33];
	mul.f32 	%f414, %f413, 0fBC23D70A;
	ld.local.f32 	%f415, [%rd1+204];
	mul.f32 	%f416, %f414, %f415;
	atom.global.add.f32 	%f417, [%rd36+204], %f416;
	ld.global.f32 	%f418, [%rd33];
	mul.f32 	%f419, %f418, 0fBC23D70A;
	ld.local.f32 	%f420, [%rd1+208];
	mul.f32 	%f421, %f419, %f420;
	atom.global.add.f32 	%f422, [%rd36+208], %f421;
	ld.global.f32 	%f423, [%rd33];
	mul.f32 	%f424, %f423, 0fBC23D70A;
	ld.local.f32 	%f425, [%rd1+212];
	mul.f32 	%f426, %f424, %f425;
	atom.global.add.f32 	%f427, [%rd36+212], %f426;
	ld.global.f32 	%f428, [%rd33];
	mul.f32 	%f429, %f428, 0fBC23D70A;
	ld.local.f32 	%f430, [%rd1+216];
	mul.f32 	%f431, %f429, %f430;
	atom.global.add.f32 	%f432, [%rd36+216], %f431;
	ld.global.f32 	%f433, [%rd33];
	mul.f32 	%f434, %f433, 0fBC23D70A;
	ld.local.f32 	%f435, [%rd1+220];
	mul.f32 	%f436, %f434, %f435;
	atom.global.add.f32 	%f437, [%rd36+220], %f436;
	ld.global.f32 	%f438, [%rd33];
	mul.f32 	%f439, %f438, 0fBC23D70A;
	ld.local.f32 	%f440, [%rd1+224];
	mul.f32 	%f441, %f439, %f440;
	atom.global.add.f32 	%f442, [%rd36+224], %f441;
	ld.global.f32 	%f443, [%rd33];
	mul.f32 	%f444, %f443, 0fBC23D70A;
	ld.local.f32 	%f445, [%rd1+228];
	mul.f32 	%f446, %f444, %f445;
	atom.global.add.f32 	%f447, [%rd36+228], %f446;
	ld.global.f32 	%f448, [%rd33];
	mul.f32 	%f449, %f448, 0fBC23D70A;
	ld.local.f32 	%f450, [%rd1+232];
	mul.f32 	%f451, %f449, %f450;
	atom.global.add.f32 	%f452, [%rd36+232], %f451;
	ld.global.f32 	%f453, [%rd33];
	mul.f32 	%f454, %f453, 0fBC23D70A;
	ld.local.f32 	%f455, [%rd1+236];
	mul.f32 	%f456, %f454, %f455;
	atom.global.add.f32 	%f457, [%rd36+236], %f456;
	ld.global.f32 	%f458, [%rd33];
	mul.f32 	%f459, %f458, 0fBC23D70A;
	ld.local.f32 	%f460, [%rd1+240];
	mul.f32 	%f461, %f459, %f460;
	atom.global.add.f32 	%f462, [%rd36+240], %f461;
	ld.global.f32 	%f463, [%rd33];
	mul.f32 	%f464, %f463, 0fBC23D70A;
	ld.local.f32 	%f465, [%rd1+244];
	mul.f32 	%f466, %f464, %f465;
	atom.global.add.f32 	%f467, [%rd36+244], %f466;
	ld.global.f32 	%f468, [%rd33];
	mul.f32 	%f469, %f468, 0fBC23D70A;
	ld.local.f32 	%f470, [%rd1+248];
	mul.f32 	%f471, %f469, %f470;
	atom.global.add.f32 	%f472, [%rd36+248], %f471;
	ld.global.f32 	%f473, [%rd33];
	mul.f32 	%f474, %f473, 0fBC23D70A;
	ld.local.f32 	%f475, [%rd1+252];
	mul.f32 	%f476, %f474, %f475;
	atom.global.add.f32 	%f477, [%rd36+252], %f476;
	ld.global.f32 	%f478, [%rd33];
	mul.f32 	%f479, %f478, 0fBC23D70A;
	ld.local.f32 	%f480, [%rd1+256];
	mul.f32 	%f481, %f479, %f480;
	atom.global.add.f32 	%f482, [%rd36+256], %f481;
	ld.global.f32 	%f483, [%rd33];
	mul.f32 	%f484, %f483, 0fBC23D70A;
	ld.local.f32 	%f485, [%rd1+260];
	mul.f32 	%f486, %f484, %f485;
	atom.global.add.f32 	%f487, [%rd36+260], %f486;
	ld.global.f32 	%f488, [%rd33];
	mul.f32 	%f489, %f488, 0fBC23D70A;
	ld.local.f32 	%f490, [%rd1+264];
	mul.f32 	%f491, %f489, %f490;
	atom.global.add.f32 	%f492, [%rd36+264], %f491;
	ld.global.f32 	%f493, [%rd33];
	mul.f32 	%f494, %f493, 0fBC23D70A;
	ld.local.f32 	%f495, [%rd1+268];
	mul.f32 	%f496, %f494, %f495;
	atom.global.add.f32 	%f497, [%rd36+268], %f496;
	ld.global.f32 	%f498, [%rd33];
	mul.f32 	%f499, %f498, 0fBC23D70A;
	ld.local.f32 	%f500, [%rd1+272];
	mul.f32 	%f501, %f499, %f500;
	atom.global.add.f32 	%f502, [%rd36+272], %f501;
	ld.global.f32 	%f503, [%rd33];
	mul.f32 	%f504, %f503, 0fBC23D70A;
	ld.local.f32 	%f505, [%rd1+276];
	mul.f32 	%f506, %f504, %f505;
	atom.global.add.f32 	%f507, [%rd36+276], %f506;
	ld.global.f32 	%f508, [%rd33];
	mul.f32 	%f509, %f508, 0fBC23D70A;
	ld.local.f32 	%f510, [%rd1+280];
	mul.f32 	%f511, %f509, %f510;
	atom.global.add.f32 	%f512, [%rd36+280], %f511;
	ld.global.f32 	%f513, [%rd33];
	mul.f32 	%f514, %f513, 0fBC23D70A;
	ld.local.f32 	%f515, [%rd1+284];
	mul.f32 	%f516, %f514, %f515;
	atom.global.add.f32 	%f517, [%rd36+284], %f516;
	ld.global.f32 	%f518, [%rd33];
	mul.f32 	%f519, %f518, 0fBC23D70A;
	ld.local.f32 	%f520, [%rd1+288];
	mul.f32 	%f521, %f519, %f520;
	atom.global.add.f32 	%f522, [%rd36+288], %f521;
	ld.global.f32 	%f523, [%rd33];
	mul.f32 	%f524, %f523, 0fBC23D70A;
	ld.local.f32 	%f525, [%rd1+292];
	mul.f32 	%f526, %f524, %f525;
	atom.global.add.f32 	%f527, [%rd36+292], %f526;
	ld.global.f32 	%f528, [%rd33];
	mul.f32 	%f529, %f528, 0fBC23D70A;
	ld.local.f32 	%f530, [%rd1+296];
	mul.f32 	%f531, %f529, %f530;
	atom.global.add.f32 	%f532, [%rd36+296], %f531;
	ld.global.f32 	%f533, [%rd33];
	mul.f32 	%f534, %f533, 0fBC23D70A;
	ld.local.f32 	%f535, [%rd1+300];
	mul.f32 	%f536, %f534, %f535;
	atom.global.add.f32 	%f537, [%rd36+300], %f536;
	ld.global.f32 	%f538, [%rd33];
	mul.f32 	%f539, %f538, 0fBC23D70A;
	ld.local.f32 	%f540, [%rd1+304];
	mul.f32 	%f541, %f539, %f540;
	atom.global.add.f32 	%f542, [%rd36+304], %f541;
	ld.global.f32 	%f543, [%rd33];
	mul.f32 	%f544, %f543, 0fBC23D70A;
	ld.local.f32 	%f545, [%rd1+308];
	mul.f32 	%f546, %f544, %f545;
	atom.global.add.f32 	%f547, [%rd36+308], %f546;
	ld.global.f32 	%f548, [%rd33];
	mul.f32 	%f549, %f548, 0fBC23D70A;
	ld.local.f32 	%f550, [%rd1+312];
	mul.f32 	%f551, %f549, %f550;
	atom.global.add.f32 	%f552, [%rd36+312], %f551;
	ld.global.f32 	%f553, [%rd33];
	mul.f32 	%f554, %f553, 0fBC23D70A;
	ld.local.f32 	%f555, [%rd1+316];
	mul.f32 	%f556, %f554, %f555;
	atom.global.add.f32 	%f557, [%rd36+316], %f556;
	ld.global.f32 	%f558, [%rd33];
	mul.f32 	%f559, %f558, 0fBC23D70A;
	ld.local.f32 	%f560, [%rd1+320];
	mul.f32 	%f561, %f559, %f560;
	atom.global.add.f32 	%f562, [%rd36+320], %f561;
	ld.global.f32 	%f563, [%rd33];
	mul.f32 	%f564, %f563, 0fBC23D70A;
	ld.local.f32 	%f565, [%rd1+324];
	mul.f32 	%f566, %f564, %f565;
	atom.global.add.f32 	%f567, [%rd36+324], %f566;
	ld.global.f32 	%f568, [%rd33];
	mul.f32 	%f569, %f568, 0fBC23D70A;
	ld.local.f32 	%f570, [%rd1+328];
	mul.f32 	%f571, %f569, %f570;
	atom.global.add.f32 	%f572, [%rd36+328], %f571;
	ld.global.f32 	%f573, [%rd33];
	mul.f32 	%f574, %f573, 0fBC23D70A;
	ld.local.f32 	%f575, [%rd1+332];
	mul.f32 	%f576, %f574, %f575;
	atom.global.add.f32 	%f577, [%rd36+332], %f576;
	ld.global.f32 	%f578, [%rd33];
	mul.f32 	%f579, %f578, 0fBC23D70A;
	ld.local.f32 	%f580, [%rd1+336];
	mul.f32 	%f581, %f579, %f580;
	atom.global.add.f32 	%f582, [%rd36+336], %f581;
	ld.global.f32 	%f583, [%rd33];
	mul.f32 	%f584, %f583, 0fBC23D70A;
	ld.local.f32 	%f585, [%rd1+340];
	mul.f32 	%f586, %f584, %f585;
	atom.global.add.f32 	%f587, [%rd36+340], %f586;
	ld.global.f32 	%f588, [%rd33];
	mul.f32 	%f589, %f588, 0fBC23D70A;
	ld.local.f32 	%f590, [%rd1+344];
	mul.f32 	%f591, %f589, %f590;
	atom.global.add.f32 	%f592, [%rd36+344], %f591;
	ld.global.f32 	%f593, [%rd33];
	mul.f32 	%f594, %f593, 0fBC23D70A;
	ld.local.f32 	%f595, [%rd1+348];
	mul.f32 	%f596, %f594, %f595;
	atom.global.add.f32 	%f597, [%rd36+348], %f596;
	ld.global.f32 	%f598, [%rd33];
	mul.f32 	%f599, %f598, 0fBC23D70A;
	ld.local.f32 	%f600, [%rd1+352];
	mul.f32 	%f601, %f599, %f600;
	atom.global.add.f32 	%f602, [%rd36+352], %f601;
	ld.global.f32 	%f603, [%rd33];
	mul.f32 	%f604, %f603, 0fBC23D70A;
	ld.local.f32 	%f605, [%rd1+356];
	mul.f32 	%f606, %f604, %f605;
	atom.global.add.f32 	%f607, [%rd36+356], %f606;
	ld.global.f32 	%f608, [%rd33];
	mul.f32 	%f609, %f608, 0fBC23D70A;
	ld.local.f32 	%f610, [%rd1+360];
	mul.f32 	%f611, %f609, %f610;
	atom.global.add.f32 	%f612, [%rd36+360], %f611;
	ld.global.f32 	%f613, [%rd33];
	mul.f32 	%f614, %f613, 0fBC23D70A;
	ld.local.f32 	%f615, [%rd1+364];
	mul.f32 	%f616, %f614, %f615;
	atom.global.add.f32 	%f617, [%rd36+364], %f616;
	ld.global.f32 	%f618, [%rd33];
	mul.f32 	%f619, %f618, 0fBC23D70A;
	ld.local.f32 	%f620, [%rd1+368];
	mul.f32 	%f621, %f619, %f620;
	atom.global.add.f32 	%f622, [%rd36+368], %f621;
	ld.global.f32 	%f623, [%rd33];
	mul.f32 	%f624, %f623, 0fBC23D70A;
	ld.local.f32 	%f625, [%rd1+372];
	mul.f32 	%f626, %f624, %f625;
	atom.global.add.f32 	%f627, [%rd36+372], %f626;
	ld.global.f32 	%f628, [%rd33];
	mul.f32 	%f629, %f628, 0fBC23D70A;
	ld.local.f32 	%f630, [%rd1+376];
	mul.f32 	%f631, %f629, %f630;
	atom.global.add.f32 	%f632, [%rd36+376], %f631;
	ld.global.f32 	%f633, [%rd33];
	mul.f32 	%f634, %f633, 0fBC23D70A;
	ld.local.f32 	%f635, [%rd1+380];
	mul.f32 	%f636, %f634, %f635;
	atom.global.add.f32 	%f637, [%rd36+380], %f636;
	ld.global.f32 	%f638, [%rd33];
	mul.f32 	%f639, %f638, 0fBC23D70A;
	ld.local.f32 	%f640, [%rd1+384];
	mul.f32 	%f641, %f639, %f640;
	atom.global.add.f32 	%f642, [%rd36+384], %f641;
	ld.global.f32 	%f643, [%rd33];
	mul.f32 	%f644, %f643, 0fBC23D70A;
	ld.local.f32 	%f645, [%rd1+388];
	mul.f32 	%f646, %f644, %f645;
	atom.global.add.f32 	%f647, [%rd36+388], %f646;
	ld.global.f32 	%f648, [%rd33];
	mul.f32 	%f649, %f648, 0fBC23D70A;
	ld.local.f32 	%f650, [%rd1+392];
	mul.f32 	%f651, %f649, %f650;
	atom.global.add.f32 	%f652, [%rd36+392], %f651;
	ld.global.f32 	%f653, [%rd33];
	mul.f32 	%f654, %f653, 0fBC23D70A;
	ld.local.f32 	%f655, [%rd1+396];
	mul.f32 	%f656, %f654, %f655;
	atom.global.add.f32 	%f657, [%rd36+396], %f656;
	ld.global.f32 	%f658, [%rd33];
	mul.f32 	%f659, %f658, 0fBC23D70A;
	ld.local.f32 	%f660, [%rd1+400];
	mul.f32 	%f661, %f659, %f660;
	atom.global.add.f32 	%f662, [%rd36+400], %f661;
	ld.global.f32 	%f663, [%rd33];
	mul.f32 	%f664, %f663, 0fBC23D70A;
	ld.local.f32 	%f665, [%rd1+404];
	mul.f32 	%f666, %f664, %f665;
	atom.global.add.f32 	%f667, [%rd36+404], %f666;
	ld.global.f32 	%f668, [%rd33];
	mul.f32 	%f669, %f668, 0fBC23D70A;
	ld.local.f32 	%f670, [%rd1+408];
	mul.f32 	%f671, %f669, %f670;
	atom.global.add.f32 	%f672, [%rd36+408], %f671;
	ld.global.f32 	%f673, [%rd33];
	mul.f32 	%f674, %f673, 0fBC23D70A;
	ld.local.f32 	%f675, [%rd1+412];
	mul.f32 	%f676, %f674, %f675;
	atom.global.add.f32 	%f677, [%rd36+412], %f676;
	ld.global.f32 	%f678, [%rd33];
	mul.f32 	%f679, %f678, 0fBC23D70A;
	ld.local.f32 	%f680, [%rd1+416];
	mul.f32 	%f681, %f679, %f680;
	atom.global.add.f32 	%f682, [%rd36+416], %f681;
	ld.global.f32 	%f683, [%rd33];
	mul.f32 	%f684, %f683, 0fBC23D70A;
	ld.local.f32 	%f685, [%rd1+420];
	mul.f32 	%f686, %f684, %f685;
	atom.global.add.f32 	%f687, [%rd36+420], %f686;
	ld.global.f32 	%f688, [%rd33];
	mul.f32 	%f689, %f688, 0fBC23D70A;
	ld.local.f32 	%f690, [%rd1+424];
	mul.f32 	%f691, %f689, %f690;
	atom.global.add.f32 	%f692, [%rd36+424], %f691;
	ld.global.f32 	%f693, [%rd33];
	mul.f32 	%f694, %f693, 0fBC23D70A;
	ld.local.f32 	%f695, [%rd1+428];
	mul.f32 	%f696, %f694, %f695;
	atom.global.add.f32 	%f697, [%rd36+428], %f696;
	ld.global.f32 	%f698, [%rd33];
	mul.f32 	%f699, %f698, 0fBC23D70A;
	ld.local.f32 	%f700, [%rd1+432];
	mul.f32 	%f701, %f699, %f700;
	atom.global.add.f32 	%f702, [%rd36+432], %f701;
	ld.global.f32 	%f703, [%rd33];
	mul.f32 	%f704, %f703, 0fBC23D70A;
	ld.local.f32 	%f705, [%rd1+436];
	mul.f32 	%f706, %f704, %f705;
	atom.global.add.f32 	%f707, [%rd36+436], %f706;
	ld.global.f32 	%f708, [%rd33];
	mul.f32 	%f709, %f708, 0fBC23D70A;
	ld.local.f32 	%f710, [%rd1+440];
	mul.f32 	%f711, %f709, %f710;
	atom.global.add.f32 	%f712, [%rd36+440], %f711;
	ld.global.f32 	%f713, [%rd33];
	mul.f32 	%f714, %f713, 0fBC23D70A;
	ld.local.f32 	%f715, [%rd1+444];
	mul.f32 	%f716, %f714, %f715;
	atom.global.add.f32 	%f717, [%rd36+444], %f716;
	ld.global.f32 	%f718, [%rd33];
	mul.f32 	%f719, %f718, 0fBC23D70A;
	ld.local.f32 	%f720, [%rd1+448];
	mul.f32 	%f721, %f719, %f720;
	atom.global.add.f32 	%f722, [%rd36+448], %f721;
	ld.global.f32 	%f723, [%rd33];
	mul.f32 	%f724, %f723, 0fBC23D70A;
	ld.local.f32 	%f725, [%rd1+452];
	mul.f32 	%f726, %f724, %f725;
	atom.global.add.f32 	%f727, [%rd36+452], %f726;
	ld.global.f32 	%f728, [%rd33];
	mul.f32 	%f729, %f728, 0fBC23D70A;
	ld.local.f32 	%f730, [%rd1+456];
	mul.f32 	%f731, %f729, %f730;
	atom.global.add.f32 	%f732, [%rd36+456], %f731;
	ld.global.f32 	%f733, [%rd33];
	mul.f32 	%f734, %f733, 0fBC23D70A;
	ld.local.f32 	%f735, [%rd1+460];
	mul.f32 	%f736, %f734, %f735;
	atom.global.add.f32 	%f737, [%rd36+460], %f736;
	ld.global.f32 	%f738, [%rd33];
	mul.f32 	%f739, %f738, 0fBC23D70A;
	ld.local.f32 	%f740, [%rd1+464];
	mul.f32 	%f741, %f739, %f740;
	atom.global.add.f32 	%f742, [%rd36+464], %f741;
	ld.global.f32 	%f743, [%rd33];
	mul.f32 	%f744, %f743, 0fBC23D70A;
	ld.local.f32 	%f745, [%rd1+468];
	mul.f32 	%f746, %f744, %f745;
	atom.global.add.f32 	%f747, [%rd36+468], %f746;
	ld.global.f32 	%f748, [%rd33];
	mul.f32 	%f749, %f748, 0fBC23D70A;
	ld.local.f32 	%f750, [%rd1+472];
	mul.f32 	%f751, %f749, %f750;
	atom.global.add.f32 	%f752, [%rd36+472], %f751;
	ld.global.f32 	%f753, [%rd33];
	mul.f32 	%f754, %f753, 0fBC23D70A;
	ld.local.f32 	%f755, [%rd1+476];
	mul.f32 	%f756, %f754, %f755;
	atom.global.add.f32 	%f757, [%rd36+476], %f756;
	ld.global.f32 	%f758, [%rd33];
	mul.f32 	%f759, %f758, 0fBC23D70A;
	ld.local.f32 	%f760, [%rd1+480];
	mul.f32 	%f761, %f759, %f760;
	atom.global.add.f32 	%f762, [%rd36+480], %f761;
	ld.global.f32 	%f763, [%rd33];
	mul.f32 	%f764, %f763, 0fBC23D70A;
	ld.local.f32 	%f765, [%rd1+484];
	mul.f32 	%f766, %f764, %f765;
	atom.global.add.f32 	%f767, [%rd36+484], %f766;
	ld.global.f32 	%f768, [%rd33];
	mul.f32 	%f769, %f768, 0fBC23D70A;
	ld.local.f32 	%f770, [%rd1+488];
	mul.f32 	%f771, %f769, %f770;
	atom.global.add.f32 	%f772, [%rd36+488], %f771;
	ld.global.f32 	%f773, [%rd33];
	mul.f32 	%f774, %f773, 0fBC23D70A;
	ld.local.f32 	%f775, [%rd1+492];
	mul.f32 	%f776, %f774, %f775;
	atom.global.add.f32 	%f777, [%rd36+492], %f776;
	ld.global.f32 	%f778, [%rd33];
	mul.f32 	%f779, %f778, 0fBC23D70A;
	ld.local.f32 	%f780, [%rd1+496];
	mul.f32 	%f781, %f779, %f780;
	atom.global.add.f32 	%f782, [%rd36+496], %f781;
	ld.global.f32 	%f783, [%rd33];
	mul.f32 	%f784, %f783, 0fBC23D70A;
	ld.local.f32 	%f785, [%rd1+500];
	mul.f32 	%f786, %f784, %f785;
	atom.global.add.f32 	%f787, [%rd36+500], %f786;
	ld.global.f32 	%f788, [%rd33];
	mul.f32 	%f789, %f788, 0fBC23D70A;
	ld.local.f32 	%f790, [%rd1+504];
	mul.f32 	%f791, %f789, %f790;
	atom.global.add.f32 	%f792, [%rd36+504], %f791;
	ld.global.f32 	%f793, [%rd33];
	mul.f32 	%f794, %f793, 0fBC23D70A;
	ld.local.f32 	%f795, [%rd1+508];
	mul.f32 	%f796, %f794, %f795;
	atom.global.add.f32 	%f797, [%rd36+508], %f796;
	add.s32 	%r32, %r32, 1;
	setp.ne.s32 	%p16, %r32, 784;
	@%p16 bra 	$L__BB1_6;
$L__BB1_7:
	ret;

}


// ===== COMPILED SASS (sm_100) =====

	.target	sm_100

	.elftype	@"ET_EXEC"


//--------------------- .note.nv.tkinfo           --------------------------
	.section	.note.nv.tkinfo,"",@"SHT_NOTE"
	.sectionflags	@"SHF_NOTE_NV_TKINFO"
	.tkinfo
        /*0018*/ 	.word	0x00000002
        /*0030*/ 	.string	""
        /*0030*/ 	.string	"ptxas"
        /*0030*/ 	.string	"Cuda compilation tools, release 13.0, V13.0.88"
        /*0030*/ 	.string	"Build cuda_13.0.r13.0/compiler.36424714_0"
        /*0030*/ 	.string	"-arch sm_100 -m 64 "



//--------------------- .note.nv.cuinfo           --------------------------
	.section	.note.nv.cuinfo,"",@"SHT_NOTE"
	.sectionflags	@"SHF_NOTE_NV_CUINFO"
        /*0018*/ 	.short	0x0002
        /*001a*/ 	.short	0x0064
        /*001c*/ 	.short	0x0082
	.zero		2


//--------------------- .nv.info                  --------------------------
	.section	.nv.info,"",@"SHT_CUDA_INFO"
	.align	4


	//----- nvinfo : EIATTR_REGCOUNT
	.align		4
        /*0000*/ 	.byte	0x04, 0x2f
        /*0002*/ 	.short	(.L_1 - .L_0)
	.align		4
.L_0:
        /*0004*/ 	.word	index@(_Z12forward_passPfS_S_S_S_i)
        /*0008*/ 	.word	0x000000a7


	//----- nvinfo : EIATTR_FRAME_SIZE
	.align		4
.L_1:
        /*000c*/ 	.byte	0x04, 0x11
        /*000e*/ 	.short	(.L_3 - .L_2)
	.align		4
.L_2:
        /*0010*/ 	.word	index@($__internal_0_$__cuda_sm3x_div_rn_noftz_f32_slowpath)
        /*0014*/ 	.word	0x00000200


	//----- nvinfo : EIATTR_FRAME_SIZE
	.align		4
.L_3:
        /*0018*/ 	.byte	0x04, 0x11
        /*001a*/ 	.short	(.L_5 - .L_4)
	.align		4
.L_4:
        /*001c*/ 	.word	index@(_Z12forward_passPfS_S_S_S_i)
        /*0020*/ 	.word	0x00000200


	//----- nvinfo : EIATTR_REGCOUNT
	.align		4
.L_5:
        /*0024*/ 	.byte	0x04, 0x2f
        /*0026*/ 	.short	(.L_7 - .L_6)
	.align		4
.L_6:
        /*0028*/ 	.word	index@(_Z13backward_passPfS_S_PiS_S_i)
        /*002c*/ 	.word	0x00000020


	//----- nvinfo : EIATTR_FRAME_SIZE
	.align		4
.L_7:
        /*0030*/ 	.byte	0x04, 0x11
        /*0032*/ 	.short	(.L_9 - .L_8)
	.align		4
.L_8:
        /*0034*/ 	.word	index@(_Z13backward_passPfS_S_PiS_S_i)
        /*0038*/ 	.word	0x00000200


	//----- nvinfo : EIATTR_MIN_STACK_SIZE
	.align		4
.L_9:
        /*003c*/ 	.byte	0x04, 0x12
        /*003e*/ 	.short	(.L_11 - .L_10)
	.align		4
.L_10:
        /*0040*/ 	.word	index@(_Z13backward_passPfS_S_PiS_S_i)
        /*0044*/ 	.word	0x00000200


	//----- nvinfo : EIATTR_MIN_STACK_SIZE
	.align		4
.L_11:
        /*0048*/ 	.byte	0x04, 0x12
        /*004a*/ 	.short	(.L_13 - .L_12)
	.align		4
.L_12:
        /*004c*/ 	.word	index@(_Z12forward_passPfS_S_S_S_i)
        /*0050*/ 	.word	0x00000200
.L_13:


//--------------------- .nv.compat                --------------------------
	.section	.nv.compat,"",@"SHT_CUDA_COMPAT_INFO"
	.align	4
        /*0000*/ 	.byte	0x02, 0x09, 0x00, 0x00, 0x02, 0x02, 0x01, 0x00, 0x02, 0x05, 0x05, 0x00, 0x03, 0x07, 0x01, 0x01
        /*0010*/ 	.byte	0x02, 0x03, 0x00, 0x00, 0x02, 0x06, 0x01, 0x00, 0x04, 0x0b, 0x08, 0x00, 0x01, 0x00, 0x00, 0x00
        /*0020*/ 	.byte	0x00, 0x00, 0x00, 0x00


//--------------------- .nv.info._Z13backward_passPfS_S_PiS_S_i --------------------------
	.section	.nv.info._Z13backward_passPfS_S_PiS_S_i,"",@"SHT_CUDA_INFO"
	.sectionflags	@""
	.align	4


	//----- nvinfo : EIATTR_CUDA_API_VERSION
	.align		4
        /*0000*/ 	.byte	0x04, 0x37
        /*0002*/ 	.short	(.L_15 - .L_14)
.L_14:
        /*0004*/ 	.word	0x00000082


	//----- nvinfo : EIATTR_KPARAM_INFO
	.align		4
.L_15:
        /*0008*/ 	.byte	0x04, 0x17
        /*000a*/ 	.short	(.L_17 - .L_16)
.L_16:
        /*000c*/ 	.word	0x00000000
        /*0010*/ 	.short	0x0006
        /*0012*/ 	.short	0x0030
        /*0014*/ 	.byte	0x00, 0xf0, 0x11, 0x00


	//----- nvinfo : EIATTR_KPARAM_INFO
	.align		4
.L_17:
        /*0018*/ 	.byte	0x04, 0x17
        /*001a*/ 	.short	(.L_19 - .L_18)
.L_18:
        /*001c*/ 	.word	0x00000000
        /*0020*/ 	.short	0x0005
        /*0022*/ 	.short	0x0028
        /*0024*/ 	.byte	0x00, 0xf5, 0x21, 0x00


	//----- nvinfo : EIATTR_KPARAM_INFO
	.align		4
.L_19:
        /*0028*/ 	.byte	0x04, 0x17
        /*002a*/ 	.short	(.L_21 - .L_20)
.L_20:
        /*002c*/ 	.word	0x00000000
        /*0030*/ 	.short	0x0004
        /*0032*/ 	.short	0x0020
        /*0034*/ 	.byte	0x00, 0xf5, 0x21, 0x00


	//----- nvinfo : EIATTR_KPARAM_INFO
	.align		4
.L_21:
        /*0038*/ 	.byte	0x04, 0x17
        /*003a*/ 	.short	(.L_23 - .L_22)
.L_22:
        /*003c*/ 	.word	0x00000000
        /*0040*/ 	.short	0x0003
        /*0042*/ 	.short	0x0018
        /*0044*/ 	.byte	0x00, 0xf5, 0x21, 0x00


	//----- nvinfo : EIATTR_KPARAM_INFO
	.align		4
.L_23:
        /*0048*/ 	.byte	0x04, 0x17
        /*004a*/ 	.short	(.L_25 - .L_24)
.L_24:
        /*004c*/ 	.word	0x00000000
        /*0050*/ 	.short	0x0002
        /*0052*/ 	.short	0x0010
        /*0054*/ 	.byte	0x00, 0xf5, 0x21, 0x00


	//----- nvinfo : EIATTR_KPARAM_INFO
	.align		4
.L_25:
        /*0058*/ 	.byte	0x04, 0x17
        /*005a*/ 	.short	(.L_27 - .L_26)
.L_26:
        /*005c*/ 	.word	0x00000000
        /*0060*/ 	.short	0x0001
        /*0062*/ 	.short	0x0008
        /*0064*/ 	.byte	0x00, 0xf5, 0x21, 0x00


	//----- nvinfo : EIATTR_KPARAM_INFO
	.align		4
.L_27:
        /*0068*/ 	.byte	0x04, 0x17
        /*006a*/ 	.short	(.L_29 - .L_28)
.L_28:
        /*006c*/ 	.word	0x00000000
        /*0070*/ 	.short	0x0000
        /*0072*/ 	.short	0x0000
        /*0074*/ 	.byte	0x00, 0xf5, 0x21, 0x00


	//----- nvinfo : EIATTR_SPARSE_MMA_MASK
	.align		4
.L_29:
        /*0078*/ 	.byte	0x03, 0x50
        /*007a*/ 	.short	0x0000


	//----- nvinfo : EIATTR_MAXREG_COUNT
	.align		4
        /*007c*/ 	.byte	0x03, 0x1b
        /*007e*/ 	.short	0x00ff


	//----- nvinfo : EIATTR_MERCURY_ISA_VERSION
	.align		4
        /*0080*/ 	.byte	0x03, 0x5f
        /*0082*/ 	.short	0x0101


	//----- nvinfo : EIATTR_VRC_CTA_INIT_COUNT
	.align		4
        /*0084*/ 	.byte	0x02, 0x4a
	.zero		1
	.zero		1


	//----- nvinfo : EIATTR_EXIT_INSTR_OFFSETS
	.align		4
        /*0088*/ 	.byte	0x04, 0x1c
        /*008a*/ 	.short	(.L_31 - .L_30)


	//   ....[0]....
.L_30:
        /*008c*/ 	.word	0x00000080


	//   ....[1]....
        /*0090*/ 	.word	0x00003240


	//----- nvinfo : EIATTR_CBANK_PARAM_SIZE
	.align		4
.L_31:
        /*0094*/ 	.byte	0x03, 0x19
        /*0096*/ 	.short	0x0034


	//----- nvinfo : EIATTR_PARAM_CBANK
	.align		4
        /*0098*/ 	.byte	0x04, 0x0a
        /*009a*/ 	.short	(.L_33 - .L_32)
	.align		4
.L_32:
        /*009c*/ 	.word	index@(.nv.constant0._Z13backward_passPfS_S_PiS_S_i)
        /*00a0*/ 	.short	0x0380
        /*00a2*/ 	.short	0x0034


	//----- nvinfo : EIATTR_SW_WAR
	.align		4
.L_33:
        /*00a4*/ 	.byte	0x04, 0x36
        /*00a6*/ 	.short	(.L_35 - .L_34)
.L_34:
        /*00a8*/ 	.word	0x00000008
.L_35:


//--------------------- .nv.info._Z12forward_passPfS_S_S_S_i --------------------------
	.section	.nv.info._Z12forward_passPfS_S_S_S_i,"",@"SHT_CUDA_INFO"
	.sectionflags	@""
	.align	4


	//----- nvinfo : EIATTR_CUDA_API_VERSION
	.align		4
        /*0000*/ 	.byte	0x04, 0x37
        /*0002*/ 	.short	(.L_37 - .L_36)
.L_36:
        /*0004*/ 	.word	0x00000082


	//----- nvinfo : EIATTR_KPARAM_INFO
	.align		4
.L_37:
        /*0008*/ 	.byte	0x04, 0x17
        /*000a*/ 	.short	(.L_39 - .L_38)
.L_38:
        /*000c*/ 	.word	0x00000000
        /*0010*/ 	.short	0x0005
        /*0012*/ 	.short	0x0028
        /*0014*/ 	.byte	0x00, 0xf0, 0x11, 0x00


	//----- nvinfo : EIATTR_KPARAM_INFO
	.align		4
.L_39:
        /*0018*/ 	.byte	0x04, 0x17
        /*001a*/ 	.short	(.L_41 - .L_40)
.L_40:
        /*001c*/ 	.word	0x00000000
        /*0020*/ 	.short	0x0004
        /*0022*/ 	.short	0x0020
        /*0024*/ 	.byte	0x00, 0xf5, 0x21, 0x00


	//----- nvinfo : EIATTR_KPARAM_INFO
	.align		4
.L_41:
        /*0028*/ 	.byte	0x04, 0x17
        /*002a*/ 	.short	(.L_43 - .L_42)
.L_42:
        /*002c*/ 	.word	0x00000000
        /*0030*/ 	.short	0x0003
        /*0032*/ 	.short	0x0018
        /*0034*/ 	.byte	0x00, 0xf5, 0x21, 0x00


	//----- nvinfo : EIATTR_KPARAM_INFO
	.align		4
.L_43:
        /*0038*/ 	.byte	0x04, 0x17
        /*003a*/ 	.short	(.L_45 - .L_44)
.L_44:
        /*003c*/ 	.word	0x00000000
        /*0040*/ 	.short	0x0002
        /*0042*/ 	.short	0x0010
        /*0044*/ 	.byte	0x00, 0xf5, 0x21, 0x00


	//----- nvinfo : EIATTR_KPARAM_INFO
	.align		4
.L_45:
        /*0048*/ 	.byte	0x04, 0x17
        /*004a*/ 	.short	(.L_47 - .L_46)
.L_46:
        /*004c*/ 	.word	0x00000000
        /*0050*/ 	.short	0x0001
        /*0052*/ 	.short	0x0008
        /*0054*/ 	.byte	0x00, 0xf5, 0x21, 0x00


	//----- nvinfo : EIATTR_KPARAM_INFO
	.align		4
.L_47:
        /*0058*/ 	.byte	0x04, 0x17
        /*005a*/ 	.short	(.L_49 - .L_48)
.L_48:
        /*005c*/ 	.word	0x00000000
        /*0060*/ 	.short	0x0000
        /*0062*/ 	.short	0x0000
        /*0064*/ 	.byte	0x00, 0xf5, 0x21, 0x00


	//----- nvinfo : EIATTR_SPARSE_MMA_MASK
	.align		4
.L_49:
        /*0068*/ 	.byte	0x03, 0x50
        /*006a*/ 	.short	0x0000


	//----- nvinfo : EIATTR_MAXREG_COUNT
	.align		4
        /*006c*/ 	.byte	0x03, 0x1b
        /*006e*/ 	.short	0x00ff


	//----- nvinfo : EIATTR_MERCURY_ISA_VERSION
	.align		4
        /*0070*/ 	.byte	0x03, 0x5f
        /*0072*/ 	.short	0x0101


	//----- nvinfo : EIATTR_VRC_CTA_INIT_COUNT
	.align		4
        /*0074*/ 	.byte	0x02, 0x4a
	.zero		1
	.zero		1


	//----- nvinfo : EIATTR_EXIT_INSTR_OFFSETS
	.align		4
        /*0078*/ 	.byte	0x04, 0x1c
        /*007a*/ 	.short	(.L_51 - .L_50)


	//   ....[0]....
.L_50:
        /*007c*/ 	.word	0x00000080


	//   ....[1]....
        /*0080*/ 	.word	0x00002340


	//----- nvinfo : EIATTR_CRS_STACK_SIZE
	.align		4
.L_51:
        /*0084*/ 	.byte	0x04, 0x1e
        /*0086*/ 	.short	(.L_53 - .L_52)
.L_52:
        /*0088*/ 	.word	0x00000000


	//----- nvinfo : EIATTR_CBANK_PARAM_SIZE
	.align		4
.L_53:
        /*008c*/ 	.byte	0x03, 0x19
        /*008e*/ 	.short	0x002c


	//----- nvinfo : EIATTR_PARAM_CBANK
	.align		4
        /*0090*/ 	.byte	0x04, 0x0a
        /*0092*/ 	.short	(.L_55 - .L_54)
	.align		4
.L_54:
        /*0094*/ 	.word	index@(.nv.constant0._Z12forward_passPfS_S_S_S_i)
        /*0098*/ 	.short	0x0380
        /*009a*/ 	.short	0x002c


	//----- nvinfo : EIATTR_SW_WAR
	.align		4
.L_55:
        /*009c*/ 	.byte	0x04, 0x36
        /*009e*/ 	.short	(.L_57 - .L_56)
.L_56:
        /*00a0*/ 	.word	0x00000008
.L_57:


//--------------------- .nv.callgraph             --------------------------
	.section	.nv.callgraph,"",@"SHT_CUDA_CALLGRAPH"
	.align	4
	.sectionentsize	8
	.align		4
        /*0000*/ 	.word	0x00000000
	.align		4
        /*0004*/ 	.word	0xffffffff
	.align		4
        /*0008*/ 	.word	0x00000000
	.align		4
        /*000c*/ 	.word	0xfffffffe
	.align		4
        /*0010*/ 	.word	0x00000000
	.align		4
        /*0014*/ 	.word	0xfffffffd
	.align		4
        /*0018*/ 	.word	0x00000000
	.align		4
        /*001c*/ 	.word	0xfffffffc


//--------------------- .text._Z13backward_passPfS_S_PiS_S_i --------------------------
	.section	.text._Z13backward_passPfS_S_PiS_S_i,"ax",@progbits
	.align	128
        .global         _Z13backward_passPfS_S_PiS_S_i
        .type           _Z13backward_passPfS_S_PiS_S_i,@function
        .size           _Z13backward_passPfS_S_PiS_S_i,(.L_x_40 - _Z13backward_passPfS_S_PiS_S_i)
        .other          _Z13backward_passPfS_S_PiS_S_i,@"STO_CUDA_ENTRY STV_DEFAULT"
_Z13backward_passPfS_S_PiS_S_i:
.text._Z13backward_passPfS_S_PiS_S_i:
[----:B------:R-:W0:Y:S01]  /*0000*/  LDC R1, c[0x0][0x37c] ;  /* 0x0000df00ff017b82 */ /* 0x000e220000000800 */
[----:B------:R-:W1:Y:S07]  /*0010*/  S2R R0, SR_TID.X ;  /* 0x0000000000007919 */ /* 0x000e6e0000002100 */
[----:B------:R-:W1:Y:S01]  /*0020*/  S2UR UR4, SR_CTAID.X ;  /* 0x00000000000479c3 */ /* 0x000e620000002500 */
[----:B------:R-:W2:Y:S01]  /*0030*/  LDCU UR5, c[0x0][0x3b0] ;  /* 0x00007600ff0577ac */ /* 0x000ea20008000800 */
[----:B0-----:R-:W-:-:S06]  /*0040*/  IADD3 R1, PT, PT, R1, -0x200, RZ ;  /* 0xfffffe0001017810 */ /* 0x001fcc0007ffe0ff */
[----:B------:R-:W1:Y:S02]  /*0050*/  LDC R7, c[0x0][0x360] ;  /* 0x0000d800ff077b82 */ /* 0x000e640000000800 */
[----:B-1----:R-:W-:-:S05]  /*0060*/  IMAD R7, R7, UR4, R0 ;  /* 0x0000000407077c24 */ /* 0x002fca000f8e0200 */
[----:B--2---:R-:W-:-:S13]  /*0070*/  ISETP.GE.AND P0, PT, R7, UR5, PT ;  /* 0x0000000507007c0c */ /* 0x004fda000bf06270 */
[----:B------:R-:W-:Y:S05]  /*0080*/  @P0 EXIT ;  /* 0x000000000000094d */ /* 0x000fea0003800000 */
[----:B------:R-:W0:Y:S01]  /*0090*/  LDC.64 R2, c[0x0][0x398] ;  /* 0x0000e600ff027b82 */ /* 0x000e220000000a00 */
[----:B------:R-:W1:Y:S07]  /*00a0*/  LDCU.64 UR8, c[0x0][0x358] ;  /* 0x00006b00ff0877ac */ /* 0x000e6e0008000a00 */
[----:B------:R-:W2:Y:S01]  /*00b0*/  LDC.64 R8, c[0x0][0x390] ;  /* 0x0000e400ff087b82 */ /* 0x000ea20000000a00 */
[C---:B------:R-:W-:Y:S01]  /*00c0*/  IMAD R5, R7.reuse, 0xa, RZ ;  /* 0x0000000a07057824 */ /* 0x040fe200078e02ff */
[----:B------:R-:W3:Y:S01]  /*00d0*/  LDCU.64 UR6, c[0x0][0x388] ;  /* 0x00007100ff0677ac */ /* 0x000ee20008000a00 */
[----:B------:R-:W4:Y:S01]  /*00e0*/  LDCU.64 UR4, c[0x0][0x3a8] ;  /* 0x00007500ff0477ac */ /* 0x000f220008000a00 */
[----:B0-----:R-:W-:-:S06]  /*00f0*/  IMAD.WIDE R2, R7, 0x4, R2 ;  /* 0x0000000407027825 */ /* 0x001fcc00078e0202 */
[----:B-1----:R-:W5:Y:S01]  /*0100*/  LDG.E R2, desc[UR8][R2.64] ;  /* 0x0000000802027981 */ /* 0x002f62000c1e1900 */
[----:B--2---:R-:W-:-:S05]  /*0110*/  IMAD.WIDE R8, R5, 0x4, R8 ;  /* 0x0000000405087825 */ /* 0x004fca00078e0208 */
[----:B------:R-:W2:Y:S04]  /*0120*/  LDG.E R21, desc[UR8][R8.64+0x4] ;  /* 0x0000040808157981 */ /* 0x000ea8000c1e1900 */
        /* <DEDUP_REMOVED lines=8> */
[----:B------:R0:W2:Y:S04]  /*01b0*/  LDG.E R16, desc[UR8][R8.64+0x18] ;  /* 0x0000180808107981 */ /* 0x0000a8000c1e1900 */
[----:B------:R1:W-:Y:S04]  /*01c0*/  STL.128 [R1], RZ ;  /* 0x000000ff01007387 */ /* 0x0003e80000100c00 */
[----:B------:R1:W-:Y:S04]  /*01d0*/  STL.128 [R1+0x10], RZ ;  /* 0x000010ff01007387 */ /* 0x0003e80000100c00 */
        /* <DEDUP_REMOVED lines=29> */
[----:B------:R1:W-:Y:S01]  /*03b0*/  STL.128 [R1+0x1f0], RZ ;  /* 0x0001f0ff01007387 */ /* 0x0003e20000100c00 */
[----:B---3--:R-:W-:-:S02]  /*03c0*/  UIADD3 UR6, UP0, UPT, UR6, 0x4, URZ ;  /* 0x0000000406067890 */ /* 0x008fc4000ff1e0ff */
[----:B----4-:R-:W-:Y:S02]  /*03d0*/  UIADD3 UR4, UP1, UPT, UR4, 0x28, URZ ;  /* 0x0000002804047890 */ /* 0x010fe4000ff3e0ff */
[----:B------:R-:W-:Y:S02]  /*03e0*/  UIADD3.X UR7, UPT, UPT, URZ, UR7, URZ, UP0, !UPT ;  /* 0x00000007ff077290 */ /* 0x000fe400087fe4ff */
[----:B------:R-:W-:Y:S01]  /*03f0*/  UIADD3.X UR5, UPT, UPT, URZ, UR5, URZ, UP1, !UPT ;  /* 0x00000005ff057290 */ /* 0x000fe20008ffe4ff */
[----:B0-----:R-:W-:Y:S02]  /*0400*/  MOV R8, UR6 ;  /* 0x0000000600087c02 */ /* 0x001fe40008000f00 */
[----:B------:R-:W-:-:S03]  /*0410*/  MOV R22, UR4 ;  /* 0x0000000400167c02 */ /* 0x000fc60008000f00 */
[----:B------:R-:W-:Y:S02]  /*0420*/  MOV R23, UR5 ;  /* 0x0000000500177c02 */ /* 0x000fe40008000f00 */
[----:B------:R-:W-:Y:S01]  /*0430*/  MOV R10, UR4 ;  /* 0x00000004000a7c02 */ /* 0x000fe20008000f00 */
[----:B------:R-:W-:Y:S01]  /*0440*/  UMOV UR4, URZ ;  /* 0x000000ff00047c82 */ /* 0x000fe20008000000 */
[C---:B-----5:R-:W-:Y:S02]  /*0450*/  ISETP.NE.AND P1, PT, R2.reuse, RZ, PT ;  /* 0x000000ff0200720c */ /* 0x060fe40003f25270 */
[C---:B------:R-:W-:Y:S02]  /*0460*/  ISETP.NE.AND P6, PT, R2.reuse, 0x1, PT ;  /* 0x000000010200780c */ /* 0x040fe40003fc5270 */
[C---:B------:R-:W-:Y:S02]  /*0470*/  ISETP.NE.AND P5, PT, R2.reuse, 0x2, PT ;  /* 0x000000020200780c */ /* 0x040fe40003fa5270 */
[----:B------:R-:W-:-:S02]  /*0480*/  ISETP.NE.AND P0, PT, R2, 0x3, PT ;  /* 0x000000030200780c */ /* 0x000fc40003f05270 */
[----:B------:R-:W-:Y:S02]  /*0490*/  FSEL R11, RZ, 1, P1 ;  /* 0x3f800000ff0b7808 */ /* 0x000fe40000800000 */
[----:B------:R-:W-:Y:S02]  /*04a0*/  FSEL R4, RZ, 1, P6 ;  /* 0x3f800000ff047808 */ /* 0x000fe40003000000 */
[----:B------:R-:W-:Y:S02]  /*04b0*/  FSEL R9, RZ, 1, P5 ;  /* 0x3f800000ff097808 */ /* 0x000fe40002800000 */
[C---:B------:R-:W-:Y:S02]  /*04c0*/  ISETP.NE.AND P4, PT, R2.reuse, 0x4, PT ;  /* 0x000000040200780c */ /* 0x040fe40003f85270 */
[C---:B------:R-:W-:Y:S02]  /*04d0*/  ISETP.NE.AND P3, PT, R2.reuse, 0x5, PT ;  /* 0x000000050200780c */ /* 0x040fe40003f65270 */
[----:B------:R-:W-:-:S02]  /*04e0*/  ISETP.NE.AND P2, PT, R2, 0x6, PT ;  /* 0x000000060200780c */ /* 0x000fc40003f45270 */
[C---:B------:R-:W-:Y:S02]  /*04f0*/  ISETP.NE.AND P1, PT, R2.reuse, 0x7, PT ;  /* 0x000000070200780c */ /* 0x040fe40003f25270 */
[C---:B------:R-:W-:Y:S02]  /*0500*/  ISETP.NE.AND P6, PT, R2.reuse, 0x8, PT ;  /* 0x000000080200780c */ /* 0x040fe40003fc5270 */
[----:B------:R-:W-:Y:S02]  /*0510*/  ISETP.NE.AND P5, PT, R2, 0x9, PT ;  /* 0x000000090200780c */ /* 0x000fe40003fa5270 */
[----:B------:R-:W-:Y:S01]  /*0520*/  FSEL R2, RZ, 1, P0 ;  /* 0x3f800000ff027808 */ /* 0x000fe20000000000 */
[----:B--2---:R-:W-:Y:S01]  /*0530*/  FADD R21, R21, -R4 ;  /* 0x8000000415157221 */ /* 0x004fe20000000000 */
[----:B------:R-:W-:-:S03]  /*0540*/  FSEL R4, RZ, 1, P3 ;  /* 0x3f800000ff047808 */ /* 0x000fc60001800000 */
[----:B------:R-:W-:Y:S01]  /*0550*/  FADD R19, R19, -R2 ;  /* 0x8000000213137221 */ /* 0x000fe20000000000 */
[----:B------:R-:W-:Y:S01]  /*0560*/  FSEL R2, RZ, 1, P1 ;  /* 0x3f800000ff027808 */ /* 0x000fe20000800000 */
[----:B------:R-:W-:Y:S01]  /*0570*/  FADD R17, R17, -R4 ;  /* 0x8000000411117221 */ /* 0x000fe20000000000 */
[----:B------:R-:W-:Y:S01]  /*0580*/  FSEL R4, RZ, 1, P6 ;  /* 0x3f800000ff047808 */ /* 0x000fe20003000000 */
[----:B------:R-:W-:Y:S02]  /*0590*/  FADD R0, R0, -R11 ;  /* 0x8000000b00007221 */ /* 0x000fe40000000000 */
[----:B------:R-:W-:Y:S01]  /*05a0*/  FADD R2, R5, -R2 ;  /* 0x8000000205027221 */ /* 0x000fe20000000000 */
[----:B------:R-:W-:Y:S01]  /*05b0*/  FSEL R5, RZ, 1, P5 ;  /* 0x3f800000ff057808 */ /* 0x000fe20002800000 */
[----:B------:R-:W-:Y:S01]  /*05c0*/  FADD R4, R3, -R4 ;  /* 0x8000000403047221 */ /* 0x000fe20000000000 */
[----:B------:R-:W-:Y:S02]  /*05d0*/  FSEL R11, RZ, 1, P4 ;  /* 0x3f800000ff0b7808 */ /* 0x000fe40002000000 */
[----:B------:R-:W-:Y:S01]  /*05e0*/  FSEL R13, RZ, 1, P2 ;  /* 0x3f800000ff0d7808 */ /* 0x000fe20001000000 */
[----:B------:R-:W-:Y:S01]  /*05f0*/  FADD R5, R6, -R5 ;  /* 0x8000000506057221 */ /* 0x000fe20000000000 */
[----:B------:R-:W-:Y:S01]  /*0600*/  SHF.L.U32 R3, R7, 0x7, RZ ;  /* 0x0000000707037819 */ /* 0x000fe200000006ff */
[----:B------:R-:W-:-:S02]  /*0610*/  HFMA2 R6, -RZ, RZ, 0, 0 ;  /* 0x00000000ff067431 */ /* 0x000fc400000001ff */
[----:B------:R-:W-:Y:S01]  /*0620*/  FADD R20, R20, -R9 ;  /* 0x8000000914147221 */ /* 0x000fe20000000000 */
[----:B------:R-:W-:Y:S01]  /*0630*/  FADD R18, R18, -R11 ;  /* 0x8000000b12127221 */ /* 0x000fe20000000000 */
[----:B------:R-:W-:Y:S01]  /*0640*/  FADD R16, R16, -R13 ;  /* 0x8000000d10107221 */ /* 0x000fe20000000000 */
[----:B------:R-:W-:Y:S02]  /*0650*/  MOV R25, R3 ;  /* 0x0000000300197202 */ /* 0x000fe40000000f00 */
[----:B------:R-:W-:Y:S02]  /*0660*/  MOV R9, UR7 ;  /* 0x0000000700097c02 */ /* 0x000fe40008000f00 */
[----:B-1----:R-:W-:-:S07]  /*0670*/  MOV R11, UR5 ;  /* 0x00000005000b7c02 */ /* 0x002fce0008000f00 */
.L_x_0:
[----:B------:R-:W2:Y:S04]  /*0680*/  LDG.E R13, desc[UR8][R10.64+-0x28] ;  /* 0xffffd8080a0d7981 */ /* 0x000ea8000c1e1900 */
[----:B0-----:R-:W3:Y:S04]  /*0690*/  LDG.E R24, desc[UR8][R10.64+-0x24] ;  /* 0xffffdc080a187981 */ /* 0x001ee8000c1e1900 */
[----:B------:R-:W4:Y:S04]  /*06a0*/  LDG.E R29, desc[UR8][R10.64] ;  /* 0x000000080a1d7981 */ /* 0x000f28000c1e1900 */
[----:B------:R-:W5:Y:S04]  /*06b0*/  LDG.E R15, desc[UR8][R10.64+-0x20] ;  /* 0xffffe0080a0f7981 */ /* 0x000f68000c1e1900 */
[----:B------:R-:W5:Y:S01]  /*06c0*/  LDG.E R14, desc[UR8][R10.64+0x4] ;  /* 0x000004080a0e7981 */ /* 0x000f62000c1e1900 */
[----:B--2---:R-:W-:-:S03]  /*06d0*/  FFMA R12, R0, R13, RZ ;  /* 0x0000000d000c7223 */ /* 0x004fc600000000ff */
[----:B------:R-:W2:Y:S01]  /*06e0*/  LDG.E R13, desc[UR8][R10.64+0x8] ;  /* 0x000008080a0d7981 */ /* 0x000ea2000c1e1900 */
[----:B---3--:R-:W-:-:S03]  /*06f0*/  FFMA R27, R21, R24, R12 ;  /* 0x00000018151b7223 */ /* 0x008fc6000000000c */
[----:B------:R-:W3:Y:S01]  /*0700*/  LDG.E R12, desc[UR8][R10.64+-0x1c] ;  /* 0xffffe4080a0c7981 */ /* 0x000ee2000c1e1900 */
[----:B----4-:R-:W-:Y:S01]  /*0710*/  FFMA R26, R0, R29, RZ ;  /* 0x0000001d001a7223 */ /* 0x010fe200000000ff */
[----:B-----5:R-:W-:Y:S02]  /*0720*/  FFMA R24, R20, R15, R27 ;  /* 0x0000000f14187223 */ /* 0x020fe4000000001b */
[----:B------:R-:W4:Y:S01]  /*0730*/  LDG.E R15, desc[UR8][R10.64+-0x18] ;  /* 0xffffe8080a0f7981 */ /* 0x000f22000c1e1900 */
[----:B------:R-:W-:-:S03]  /*0740*/  FFMA R29, R21, R14, R26 ;  /* 0x0000000e151d7223 */ /* 0x000fc6000000001a */
[----:B------:R-:W5:Y:S01]  /*0750*/  LDG.E R14, desc[UR8][R10.64+0xc] ;  /* 0x00000c080a0e7981 */ /* 0x000f62000c1e1900 */
[----:B--2---:R-:W-:-:S03]  /*0760*/  FFMA R26, R20, R13, R29 ;  /* 0x0000000d141a7223 */ /* 0x004fc6000000001d */
[----:B------:R-:W2:Y:S01]  /*0770*/  LDG.E R13, desc[UR8][R10.64+0x10] ;  /* 0x000010080a0d7981 */ /* 0x000ea2000c1e1900 */
[----:B---3--:R-:W-:-:S03]  /*0780*/  FFMA R27, R19, R12, R24 ;  /* 0x0000000c131b7223 */ /* 0x008fc60000000018 */
[----:B------:R-:W3:Y:S01]  /*0790*/  LDG.E R12, desc[UR8][R10.64+-0x14] ;  /* 0xffffec080a0c7981 */ /* 0x000ee2000c1e1900 */
[----:B----4-:R-:W-:-:S03]  /*07a0*/  FFMA R24, R18, R15, R27 ;  /* 0x0000000f12187223 */ /* 0x010fc6000000001b */
[----:B------:R-:W4:Y:S01]  /*07b0*/  LDG.E R15, desc[UR8][R10.64+-0x10] ;  /* 0xfffff0080a0f7981 */ /* 0x000f22000c1e1900 */
[----:B-----5:R-:W-:-:S03]  /*07c0*/  FFMA R27, R19, R14, R26 ;  /* 0x0000000e131b7223 */ /* 0x020fc6000000001a */
[----:B------:R-:W5:Y:S01]  /*07d0*/  LDG.E R14, desc[UR8][R10.64+0x14] ;  /* 0x000014080a0e7981 */ /* 0x000f62000c1e1900 */
[----:B---3--:R-:W-:Y:S01]  /*07e0*/  FFMA R29, R17, R12, R24 ;  /* 0x0000000c111d7223 */ /* 0x008fe20000000018 */
[----:B--2---:R-:W-:Y:S02]  /*07f0*/  FFMA R12, R18, R13, R27 ;  /* 0x0000000d120c7223 */ /* 0x004fe4000000001b */
[----:B------:R-:W2:Y:S04]  /*0800*/  LDG.E R13, desc[UR8][R10.64+0x18] ;  /* 0x000018080a0d7981 */ /* 0x000ea8000c1e1900 */
[----:B------:R-:W3:Y:S01]  /*0810*/  LDG.E R27, desc[UR8][R10.64+-0xc] ;  /* 0xfffff4080a1b7981 */ /* 0x000ee2000c1e1900 */
[----:B----4-:R-:W-:-:S03]  /*0820*/  FFMA R15, R16, R15, R29 ;  /* 0x0000000f100f7223 */ /* 0x010fc6000000001d */
[----:B------:R-:W4:Y:S01]  /*0830*/  LDG.E R29, desc[UR8][R10.64+0x1c] ;  /* 0x00001c080a1d7981 */ /* 0x000f22000c1e1900 */
[----:B-----5:R-:W-:-:S03]  /*0840*/  FFMA R14, R17, R14, R12 ;  /* 0x0000000e110e7223 */ /* 0x020fc6000000000c */
[----:B------:R-:W5:Y:S01]  /*0850*/  LDG.E R12, desc[UR8][R10.64+-0x8] ;  /* 0xfffff8080a0c7981 */ /* 0x000f62000c1e1900 */
[----:B--2---:R-:W-:-:S03]  /*0860*/  FFMA R13, R16, R13, R14 ;  /* 0x0000000d100d7223 */ /* 0x004fc6000000000e */
[----:B------:R-:W2:Y:S01]  /*0870*/  LDG.E R14, desc[UR8][R10.64+-0x4] ;  /* 0xfffffc080a0e7981 */ /* 0x000ea2000c1e1900 */
[----:B---3--:R-:W-:-:S03]  /*0880*/  FFMA R27, R2, R27, R15 ;  /* 0x0000001b021b7223 */ /* 0x008fc6000000000f */
[----:B------:R-:W3:Y:S01]  /*0890*/  LDG.E R15, desc[UR8][R10.64+0x20] ;  /* 0x000020080a0f7981 */ /* 0x000ee2000c1e1900 */
[----:B----4-:R-:W-:Y:S01]  /*08a0*/  FFMA R29, R2, R29, R13 ;  /* 0x0000001d021d7223 */ /* 0x010fe2000000000d */
[----:B-----5:R-:W-:Y:S01]  /*08b0*/  FFMA R24, R4, R12, R27 ;  /* 0x0000000c04187223 */ /* 0x020fe2000000001b */
[----:B------:R-:W-:Y:S01]  /*08c0*/  IMAD.WIDE R12, R25, 0x4, R8 ;  /* 0x00000004190c7825 */ /* 0x000fe200078e0208 */
[----:B------:R-:W4:Y:S04]  /*08d0*/  LDG.E R27, desc[UR8][R10.64+0x24] ;  /* 0x000024080a1b7981 */ /* 0x000f28000c1e1900 */
[----:B------:R-:W5:Y:S01]  /*08e0*/  LDG.E R28, desc[UR8][R12.64] ;  /* 0x000000080c1c7981 */ /* 0x000f62000c1e1900 */
[----:B--2---:R-:W-:-:S03]  /*08f0*/  FFMA R14, R5, R14, R24 ;  /* 0x0000000e050e7223 */ /* 0x004fc60000000018 */
[----:B------:R-:W2:Y:S01]  /*0900*/  LDG.E R24, desc[UR8][R12.64+-0x4] ;  /* 0xfffffc080c187981 */ /* 0x000ea2000c1e1900 */
[----:B---3--:R-:W-:-:S04]  /*0910*/  FFMA R26, R4, R15, R29 ;  /* 0x0000000f041a7223 */ /* 0x008fc8000000001d */
[----:B----4-:R-:W-:Y:S01]  /*0920*/  FFMA R26, R5, R27, R26 ;  /* 0x0000001b051a7223 */ /* 0x010fe2000000001a */
[----:B-----5:R-:W-:Y:S01]  /*0930*/  FSET.BF.GT.AND R29, R28, RZ, PT ;  /* 0x000000ff1c1d720a */ /* 0x020fe20003804000 */
[----:B------:R-:W-:-:S04]  /*0940*/  UIADD3 UR4, UPT, UPT, UR4, 0x2, URZ ;  /* 0x0000000204047890 */ /* 0x000fc8000fffe0ff */
[----:B------:R-:W-:Y:S01]  /*0950*/  UISETP.NE.AND UP0, UPT, UR4, 0x80, UPT ;  /* 0x000000800400788c */ /* 0x000fe2000bf05270 */
[----:B------:R-:W-:Y:S02]  /*0960*/  IADD3 R10, P0, PT, R10, 0x50, RZ ;  /* 0x000000500a0a7810 */ /* 0x000fe40007f1e0ff */
[----:B------:R-:W-:Y:S02]  /*0970*/  IADD3 R25, PT, PT, R25, 0x2, RZ ;  /* 0x0000000219197810 */ /* 0x000fe40007ffe0ff */
[----:B------:R-:W-:Y:S02]  /*0980*/  IADD3.X R11, PT, PT, RZ, R11, RZ, P0, !PT ;  /* 0x0000000bff0b7210 */ /* 0x000fe400007fe4ff */
[----:B--2---:R-:W-:Y:S02]  /*0990*/  FSET.BF.GT.AND R15, R24, RZ, PT ;  /* 0x000000ff180f720a */ /* 0x004fe40003804000 */
[----:B------:R-:W-:-:S03]  /*09a0*/  IADD3 R24, PT, PT, R1, R6, RZ ;  /* 0x0000000601187210 */ /* 0x000fc60007ffe0ff */
[----:B------:R-:W-:Y:S01]  /*09b0*/  FMUL R14, R14, R15 ;  /* 0x0000000f0e0e7220 */ /* 0x000fe20000400000 */
[----:B------:R-:W-:-:S05]  /*09c0*/  FMUL R15, R26, R29 ;  /* 0x0000001d1a0f7220 */ /* 0x000fca0000400000 */
[----:B------:R0:W-:Y:S01]  /*09d0*/  STL.64 [R24], R14 ;  /* 0x0000000e18007387 */ /* 0x0001e20000100a00 */
[----:B------:R-:W-:Y:S01]  /*09e0*/  IADD3 R6, PT, PT, R6, 0x8, RZ ;  /* 0x0000000806067810 */ /* 0x000fe20007ffe0ff */
[----:B------:R-:W-:Y:S06]  /*09f0*/  BRA.U UP0, `(.L_x_0) ;  /* 0xfffffffd00207547 */ /* 0x000fec000b83ffff */
[----:B------:R-:W-:-:S05]  /*0a00*/  UMOV UR4, URZ ;  /* 0x000000ff00047c82 */ /* 0x000fca0008000000 */
.L_x_1:
[----:B------:R-:W-:-:S05]  /*0a10*/  IMAD.WIDE R10, R3, 0x4, R8 ;  /* 0x00000004030a7825 */ /* 0x000fca00078e0208 */
[----:B--2---:R-:W2:Y:S01]  /*0a20*/  LDG.E R6, desc[UR8][R10.64+-0x4] ;  /* 0xfffffc080a067981 */ /* 0x004ea2000c1e1900 */
[----:B------:R-:W-:Y:S01]  /*0a30*/  MOV R12, R22 ;  /* 0x00000016000c7202 */ /* 0x000fe20000000f00 */
[----:B--2---:R-:W-:-:S04]  /*0a40*/  FMUL R13, R6, -0.0099999997764825820923 ;  /* 0xbc23d70a060d7820 */ /* 0x004fc80000400000 */
[----:B0-----:R-:W-:Y:S01]  /*0a50*/  FMUL R15, R0, R13 ;  /* 0x0000000d000f7220 */ /* 0x001fe20000400000 */
[----:B------:R-:W-:-:S05]  /*0a60*/  MOV R13, R23 ;  /* 0x00000017000d7202 */ /* 0x000fca0000000f00 */
[----:B------:R0:W-:Y:S04]  /*0a70*/  REDG.E.ADD.F32.FTZ.RN.STRONG.GPU desc[UR8][R12.64+-0x28], R15 ;  /* 0xffffd80f0c0079a6 */ /* 0x0001e8000c12f308 */
[----:B------:R-:W2:Y:S02]  /*0a80*/  LDG.E R6, desc[UR8][R10.64+-0x4] ;  /* 0xfffffc080a067981 */ /* 0x000ea4000c1e1900 */
[----:B--2---:R-:W-:-:S04]  /*0a90*/  FMUL R6, R6, -0.0099999997764825820923 ;  /* 0xbc23d70a06067820 */ /* 0x004fc80000400000 */
[----:B------:R-:W-:-:S05]  /*0aa0*/  FMUL R23, R21, R6 ;  /* 0x0000000615177220 */ /* 0x000fca0000400000 */
[----:B------:R1:W-:Y:S04]  /*0ab0*/  REDG.E.ADD.F32.FTZ.RN.STRONG.GPU desc[UR8][R12.64+-0x24], R23 ;  /* 0xffffdc170c0079a6 */ /* 0x0003e8000c12f308 */
[----:B------:R-:W2:Y:S02]  /*0ac0*/  LDG.E R6, desc[UR8][R10.64+-0x4] ;  /* 0xfffffc080a067981 */ /* 0x000ea4000c1e1900 */
[----:B--2---:R-:W-:-:S04]  /*0ad0*/  FMUL R25, R6, -0.0099999997764825820923 ;  /* 0xbc23d70a06197820 */ /* 0x004fc80000400000 */
[----:B------:R-:W-:-:S05]  /*0ae0*/  FMUL R25, R20, R25 ;  /* 0x0000001914197220 */ /* 0x000fca0000400000 */
[----:B------:R2:W-:Y:S04]  /*0af0*/  REDG.E.ADD.F32.FTZ.RN.STRONG.GPU desc[UR8][R12.64+-0x20], R25 ;  /* 0xffffe0190c0079a6 */ /* 0x0005e8000c12f308 */
[----:B------:R-:W3:Y:S02]  /*0b00*/  LDG.E R6, desc[UR8][R10.64+-0x4] ;  /* 0xfffffc080a067981 */ /* 0x000ee4000c1e1900 */
[----:B---3--:R-:W-:-:S04]  /*0b10*/  FMUL R6, R6, -0.0099999997764825820923 ;  /* 0xbc23d70a06067820 */ /* 0x008fc80000400000 */
[----:B0-----:R-:W-:-:S05]  /*0b20*/  FMUL R15, R19, R6 ;  /* 0x00000006130f7220 */ /* 0x001fca0000400000 */
[----:B------:R0:W-:Y:S04]  /*0b30*/  REDG.E.ADD.F32.FTZ.RN.STRONG.GPU desc[UR8][R12.64+-0x1c], R15 ;  /* 0xffffe40f0c0079a6 */ /* 0x0001e8000c12f308 */
[----:B------:R-:W3:Y:S02]  /*0b40*/  LDG.E R6, desc[UR8][R10.64+-0x4] ;  /* 0xfffffc080a067981 */ /* 0x000ee4000c1e1900 */
[----:B---3--:R-:W-:-:S04]  /*0b50*/  FMUL R27, R6, -0.0099999997764825820923 ;  /* 0xbc23d70a061b7820 */ /* 0x008fc80000400000 */
[----:B------:R-:W-:-:S05]  /*0b60*/  FMUL R27, R18, R27 ;  /* 0x0000001b121b7220 */ /* 0x000fca0000400000 */
[----:B------:R3:W-:Y:S04]  /*0b70*/  REDG.E.ADD.F32.FTZ.RN.STRONG.GPU desc[UR8][R12.64+-0x18], R27 ;  /* 0xffffe81b0c0079a6 */ /* 0x0007e8000c12f308 */
[----:B------:R-:W4:Y:S02]  /*0b80*/  LDG.E R6, desc[UR8][R10.64+-0x4] ;  /* 0xfffffc080a067981 */ /* 0x000f24000c1e1900 */
[----:B----4-:R-:W-:-:S04]  /*0b90*/  FMUL R6, R6, -0.0099999997764825820923 ;  /* 0xbc23d70a06067820 */ /* 0x010fc80000400000 */
[----:B-1----:R-:W-:-:S05]  /*0ba0*/  FMUL R23, R17, R6 ;  /* 0x0000000611177220 */ /* 0x002fca0000400000 */
[----:B------:R1:W-:Y:S04]  /*0bb0*/  REDG.E.ADD.F32.FTZ.RN.STRONG.GPU desc[UR8][R12.64+-0x14], R23 ;  /* 0xffffec170c0079a6 */ /* 0x0003e8000c12f308 */
[----:B------:R-:W2:Y:S02]  /*0bc0*/  LDG.E R6, desc[UR8][R10.64+-0x4] ;  /* 0xfffffc080a067981 */ /* 0x000ea4000c1e1900 */
[----:B--2---:R-:W-:-:S04]  /*0bd0*/  FMUL R25, R6, -0.0099999997764825820923 ;  /* 0xbc23d70a06197820 */ /* 0x004fc80000400000 */
[----:B------:R-:W-:-:S05]  /*0be0*/  FMUL R25, R16, R25 ;  /* 0x0000001910197220 */ /* 0x000fca0000400000 */
[----:B------:R2:W-:Y:S04]  /*0bf0*/  REDG.E.ADD.F32.FTZ.RN.STRONG.GPU desc[UR8][R12.64+-0x10], R25 ;  /* 0xfffff0190c0079a6 */ /* 0x0005e8000c12f308 */
[----:B------:R-:W0:Y:S02]  /*0c00*/  LDG.E R6, desc[UR8][R10.64+-0x4] ;  /* 0xfffffc080a067981 */ /* 0x000e24000c1e1900 */
[----:B0-----:R-:W-:-:S04]  /*0c10*/  FMUL R15, R6, -0.0099999997764825820923 ;  /* 0xbc23d70a060f7820 */ /* 0x001fc80000400000 */
[----:B------:R-:W-:-:S05]  /*0c20*/  FMUL R15, R2, R15 ;  /* 0x0000000f020f7220 */ /* 0x000fca0000400000 */
        /* <DEDUP_REMOVED lines=13> */
[----:B------:R-:W4:Y:S02]  /*0d00*/  LDG.E R6, desc[UR8][R10.64] ;  /* 0x000000080a067981 */ /* 0x000f24000c1e1900 */
[----:B----4-:R-:W-:-:S04]  /*0d10*/  FMUL R6, R6, -0.0099999997764825820923 ;  /* 0xbc23d70a06067820 */ /* 0x010fc80000400000 */
        /* <DEDUP_REMOVED lines=21> */
[----:B------:R-:W-:Y:S04]  /*0e70*/  REDG.E.ADD.F32.FTZ.RN.STRONG.GPU desc[UR8][R12.64+0x18], R27 ;  /* 0x0000181b0c0079a6 */ /* 0x000fe8000c12f308 */
[----:B------:R-:W1:Y:S02]  /*0e80*/  LDG.E R6, desc[UR8][R10.64] ;  /* 0x000000080a067981 */ /* 0x000e64000c1e1900 */
[----:B-1----:R-:W-:-:S04]  /*0e90*/  FMUL R23, R6, -0.0099999997764825820923 ;  /* 0xbc23d70a06177820 */ /* 0x002fc80000400000 */
[----:B------:R-:W-:-:S05]  /*0ea0*/  FMUL R23, R2, R23 ;  /* 0x0000001702177220 */ /* 0x000fca0000400000 */
[----:B------:R1:W-:Y:S04]  /*0eb0*/  REDG.E.ADD.F32.FTZ.RN.STRONG.GPU desc[UR8][R12.64+0x1c], R23 ;  /* 0x00001c170c0079a6 */ /* 0x0003e8000c12f308 */
[----:B------:R-:W2:Y:S02]  /*0ec0*/  LDG.E R6, desc[UR8][R10.64] ;  /* 0x000000080a067981 */ /* 0x000ea4000c1e1900 */
[----:B--2---:R-:W-:-:S04]  /*0ed0*/  FMUL R25, R6, -0.0099999997764825820923 ;  /* 0xbc23d70a06197820 */ /* 0x004fc80000400000 */
[----:B------:R-:W-:-:S05]  /*0ee0*/  FMUL R25, R4, R25 ;  /* 0x0000001904197220 */ /* 0x000fca0000400000 */
[----:B------:R2:W-:Y:S04]  /*0ef0*/  REDG.E.ADD.F32.FTZ.RN.STRONG.GPU desc[UR8][R12.64+0x20], R25 ;  /* 0x000020190c0079a6 */ /* 0x0005e8000c12f308 */
[----:B------:R-:W3:Y:S01]  /*0f00*/  LDG.E R6, desc[UR8][R10.64] ;  /* 0x000000080a067981 */ /* 0x000ee2000c1e1900 */
[----:B------:R-:W-:-:S04]  /*0f10*/  UIADD3 UR4, UPT, UPT, UR4, 0x2, URZ ;  /* 0x0000000204047890 */ /* 0x000fc8000fffe0ff */
[----:B------:R-:W-:Y:S01]  /*0f20*/  UISETP.NE.AND UP0, UPT, UR4, 0x80, UPT ;  /* 0x000000800400788c */ /* 0x000fe2000bf05270 */
[----:B---3--:R-:W-:-:S04]  /*0f30*/  FMUL R6, R6, -0.0099999997764825820923 ;  /* 0xbc23d70a06067820 */ /* 0x008fc80000400000 */
[----:B0-----:R-:W-:-:S05]  /*0f40*/  FMUL R15, R5, R6 ;  /* 0x00000006050f7220 */ /* 0x001fca0000400000 */
[----:B------:R2:W-:Y:S01]  /*0f50*/  REDG.E.ADD.F32.FTZ.RN.STRONG.GPU desc[UR8][R12.64+0x24], R15 ;  /* 0x0000240f0c0079a6 */ /* 0x0005e2000c12f308 */
[----:B------:R-:W-:Y:S02]  /*0f60*/  IADD3 R22, P0, PT, R12, 0x50, RZ ;  /* 0x000000500c167810 */ /* 0x000fe40007f1e0ff */
[----:B------:R-:W-:Y:S02]  /*0f70*/  IADD3 R3, PT, PT, R3, 0x2, RZ ;  /* 0x0000000203037810 */ /* 0x000fe40007ffe0ff */
[----:B-1----:R-:W-:Y:S01]  /*0f80*/  IADD3.X R23, PT, PT, RZ, R13, RZ, P0, !PT ;  /* 0x0000000dff177210 */ /* 0x002fe200007fe4ff */
[----:B------:R-:W-:Y:S08]  /*0f90*/  BRA.U UP0, `(.L_x_1) ;  /* 0xfffffff9009c7547 */ /* 0x000ff0000b83ffff */
[----:B------:R-:W-:-:S07]  /*0fa0*/  HFMA2 R4, -RZ, RZ, 0, 0 ;  /* 0x00000000ff047431 */ /* 0x000fce00000001ff */
.L_x_2:
[----:B--2---:R-:W0:Y:S01]  /*0fb0*/  LDC.64 R12, c[0x0][0x380] ;  /* 0x0000e000ff0c7b82 */ /* 0x004e220000000a00 */
[----:B----4-:R-:W-:Y:S01]  /*0fc0*/  IMAD R3, R7, 0x310, R4 ;  /* 0x0000031007037824 */ /* 0x010fe200078e0204 */
[----:B------:R-:W2:Y:S06]  /*0fd0*/  LDL.128 R8, [R1] ;  /* 0x0000000001087983 */ /* 0x000eac0000100c00 */
[----:B------:R-:W1:Y:S01]  /*0fe0*/  LDC.64 R14, c[0x0][0x3a0] ;  /* 0x0000e800ff0e7b82 */ /* 0x000e620000000a00 */
[----:B------:R-:W-:Y:S01]  /*0ff0*/  SHF.L.U32 R2, R4, 0x7, RZ ;  /* 0x0000000704027819 */ /* 0x000fe200000006ff */
[----:B------:R-:W3:Y:S04]  /*1000*/  LDL.128 R16, [R1+0x10] ;  /* 0x0000100001107983 */ /* 0x000ee80000100c00 */
[----:B------:R-:W4:Y:S01]  /*1010*/  LDL.128 R20, [R1+0x20] ;  /* 0x0000200001147983 */ /* 0x000f220000100c00 */
[----:B0-----:R-:W-:-:S05]  /*1020*/  IMAD.WIDE R12, R3, 0x4, R12 ;  /* 0x00000004030c7825 */ /* 0x001fca00078e020c */
[----:B------:R-:W5:Y:S01]  /*1030*/  LDG.E R5, desc[UR8][R12.64] ;  /* 0x000000080c057981 */ /* 0x000f62000c1e1900 */
[----:B-1----:R-:W-:-:S04]  /*1040*/  IMAD.WIDE.U32 R2, R2, 0x4, R14 ;  /* 0x0000000402027825 */ /* 0x002fc800078e000e */
[----:B-----5:R-:W-:-:S04]  /*1050*/  FMUL R5, R5, -0.0099999997764825820923 ;  /* 0xbc23d70a05057820 */ /* 0x020fc80000400000 */
[----:B--2---:R-:W-:-:S05]  /*1060*/  FMUL R5, R5, R8 ;  /* 0x0000000805057220 */ /* 0x004fca0000400000 */
        /* <DEDUP_REMOVED lines=8> */
[----:B------:R-:W-:Y:S04]  /*10f0*/  REDG.E.ADD.F32.FTZ.RN.STRONG.GPU desc[UR8][R2.64+0x8], R15 ;  /* 0x0000080f020079a6 */ /* 0x000fe8000c12f308 */
[----:B------:R-:W2:Y:S02]  /*1100*/  LDG.E R0, desc[UR8][R12.64] ;  /* 0x000000080c007981 */ /* 0x000ea4000c1e1900 */
[----:B--2---:R-:W-:-:S04]  /*1110*/  FMUL R0, R0, -0.0099999997764825820923 ;  /* 0xbc23d70a00007820 */ /* 0x004fc80000400000 */
[----:B------:R-:W-:-:S05]  /*1120*/  FMUL R11, R0, R11 ;  /* 0x0000000b000b7220 */ /* 0x000fca0000400000 */
[----:B------:R-:W-:Y:S04]  /*1130*/  REDG.E.ADD.F32.FTZ.RN.STRONG.GPU desc[UR8][R2.64+0xc], R11 ;  /* 0x00000c0b020079a6 */ /* 0x000fe8000c12f308 */
[----:B0-----:R-:W2:Y:S02]  /*1140*/  LDG.E R5, desc[UR8][R12.64] ;  /* 0x000000080c057981 */ /* 0x001ea4000c1e1900 */
[----:B--2---:R-:W-:-:S04]  /*1150*/  FMUL R5, R5, -0.0099999997764825820923 ;  /* 0xbc23d70a05057820 */ /* 0x004fc80000400000 */
[----:B---3--:R-:W-:-:S05]  /*1160*/  FMUL R5, R5, R16 ;  /* 0x0000001005057220 */ /* 0x008fca0000400000 */
[----:B------:R0:W-:Y:S04]  /*1170*/  REDG.E.ADD.F32.FTZ.RN.STRONG.GPU desc[UR8][R2.64+0x10], R5 ;  /* 0x00001005020079a6 */ /* 0x0001e8000c12f308 */
[----:B------:R-:W2:Y:S02]  /*1180*/  LDG.E R0, desc[UR8][R12.64] ;  /* 0x000000080c007981 */ /* 0x000ea4000c1e1900 */
[----:B--2---:R-:W-:-:S04]  /*1190*/  FMUL R0, R0, -0.0099999997764825820923 ;  /* 0xbc23d70a00007820 */ /* 0x004fc80000400000 */
[----:B------:R-:W-:-:S05]  /*11a0*/  FMUL R17, R0, R17 ;  /* 0x0000001100117220 */ /* 0x000fca0000400000 */
[----:B------:R-:W-:Y:S04]  /*11b0*/  REDG.E.ADD.F32.FTZ.RN.STRONG.GPU desc[UR8][R2.64+0x14], R17 ;  /* 0x00001411020079a6 */ /* 0x000fe8000c12f308 */
[----:B------:R-:W1:Y:S02]  /*11c0*/  LDG.E R0, desc[UR8][R12.64] ;  /* 0x000000080c007981 */ /* 0x000e64000c1e1900 */
[----:B-1----:R-:W-:-:S04]  /*11d0*/  FMUL R9, R0, -0.0099999997764825820923 ;  /* 0xbc23d70a00097820 */ /* 0x002fc80000400000 */
[----:B------:R-:W-:-:S05]  /*11e0*/  FMUL R9, R9, R18 ;  /* 0x0000001209097220 */ /* 0x000fca0000400000 */
[----:B------:R-:W-:Y:S04]  /*11f0*/  REDG.E.ADD.F32.FTZ.RN.STRONG.GPU desc[UR8][R2.64+0x18], R9 ;  /* 0x00001809020079a6 */ /* 0x000fe8000c12f308 */
[----:B------:R-:W2:Y:S02]  /*1200*/  LDG.E R0, desc[UR8][R12.64] ;  /* 0x000000080c007981 */ /* 0x000ea4000c1e1900 */
[----:B--2---:R-:W-:-:S04]  /*1210*/  FMUL R0, R0, -0.0099999997764825820923 ;  /* 0xbc23d70a00007820 */ /* 0x004fc80000400000 */
[----:B------:R-:W-:-:S05]  /*1220*/  FMUL R19, R0, R19 ;  /* 0x0000001300137220 */ /* 0x000fca0000400000 */
[----:B------:R1:W-:Y:S04]  /*1230*/  REDG.E.ADD.F32.FTZ.RN.STRONG.GPU desc[UR8][R2.64+0x1c], R19 ;  /* 0x00001c13020079a6 */ /* 0x0003e8000c12f308 */
[----:B0-----:R-:W2:Y:S04]  /*1240*/  LDG.E R5, desc[UR8][R12.64] ;  /* 0x000000080c057981 */ /* 0x001ea8000c1e1900 */
[----:B-1----:R-:W3:Y:S01]  /*1250*/  LDL.128 R16, [R1+0x30] ;  /* 0x0000300001107983 */ /* 0x002ee20000100c00 */
[----:B--2---:R-:W-:-:S04]  /*1260*/  FMUL R5, R5, -0.0099999997764825820923 ;  /* 0xbc23d70a05057820 */ /* 0x004fc80000400000 */
[----:B----4-:R-:W-:-:S05]  /*1270*/  FMUL R5, R5, R20 ;  /* 0x0000001405057220 */ /* 0x010fca0000400000 */
        /* <DEDUP_REMOVED lines=9> */
[----:B------:R-:W2:Y:S02]  /*1310*/  LDG.E R0, desc[UR8][R12.64] ;  /* 0x000000080c007981 */ /* 0x000ea4000c1e1900 */
[----:B--2---:R-:W-:-:S04]  /*1320*/  FMUL R0, R0, -0.0099999997764825820923 ;  /* 0xbc23d70a00007820 */ /* 0x004fc80000400000 */
[----:B------:R-:W-:-:S05]  /*1330*/  FMUL R23, R0, R23 ;  /* 0x0000001700177220 */ /* 0x000fca0000400000 */
[----:B------:R1:W-:Y:S04]  /*1340*/  REDG.E.ADD.F32.FTZ.RN.STRONG.GPU desc[UR8][R2.64+0x2c], R23 ;  /* 0x00002c17020079a6 */ /* 0x0003e8000c12f308 */
[----:B0-----:R-:W2:Y:S04]  /*1350*/  LDG.E R5, desc[UR8][R12.64] ;  /* 0x000000080c057981 */ /* 0x001ea8000c1e1900 */
[----:B-1----:R-:W4:Y:S01]  /*1360*/  LDL.128 R20, [R1+0x40] ;  /* 0x0000400001147983 */ /* 0x002f220000100c00 */
[----:B--2---:R-:W-:-:S04]  /*1370*/  FMUL R5, R5, -0.0099999997764825820923 ;  /* 0xbc23d70a05057820 */ /* 0x004fc80000400000 */
[----:B---3--:R-:W-:-:S05]  /*1380*/  FMUL R5, R5, R16 ;  /* 0x0000001005057220 */ /* 0x008fca0000400000 */
        /* <DEDUP_REMOVED lines=472> */
[----:B0-----:R-:W2:Y:S02]  /*3110*/  LDG.E R5, desc[UR8][R12.64] ;  /* 0x000000080c057981 */ /* 0x001ea4000c1e1900 */
[----:B--2---:R-:W-:-:S04]  /*3120*/  FMUL R5, R5, -0.0099999997764825820923 ;  /* 0xbc23d70a05057820 */ /* 0x004fc80000400000 */
[----:B---3--:R-:W-:-:S05]  /*3130*/  FMUL R5, R5, R16 ;  /* 0x0000001005057220 */ /* 0x008fca0000400000 */
[----:B------:R4:W-:Y:S04]  /*3140*/  REDG.E.ADD.F32.FTZ.RN.STRONG.GPU desc[UR8][R2.64+0x1f0], R5 ;  /* 0x0001f005020079a6 */ /* 0x0009e8000c12f308 */
[----:B------:R-:W2:Y:S02]  /*3150*/  LDG.E R0, desc[UR8][R12.64] ;  /* 0x000000080c007981 */ /* 0x000ea4000c1e1900 */
[----:B--2---:R-:W-:-:S04]  /*3160*/  FMUL R0, R0, -0.0099999997764825820923 ;  /* 0xbc23d70a00007820 */ /* 0x004fc80000400000 */
[----:B------:R-:W-:-:S05]  /*3170*/  FMUL R17, R0, R17 ;  /* 0x0000001100117220 */ /* 0x000fca0000400000 */
[----:B------:R4:W-:Y:S04]  /*3180*/  REDG.E.ADD.F32.FTZ.RN.STRONG.GPU desc[UR8][R2.64+0x1f4], R17 ;  /* 0x0001f411020079a6 */ /* 0x0009e8000c12f308 */
[----:B------:R-:W1:Y:S02]  /*3190*/  LDG.E R0, desc[UR8][R12.64] ;  /* 0x000000080c007981 */ /* 0x000e64000c1e1900 */
[----:B-1----:R-:W-:-:S04]  /*31a0*/  FMUL R9, R0, -0.0099999997764825820923 ;  /* 0xbc23d70a00097820 */ /* 0x002fc80000400000 */
[----:B------:R-:W-:-:S05]  /*31b0*/  FMUL R9, R9, R18 ;  /* 0x0000001209097220 */ /* 0x000fca0000400000 */
[----:B------:R4:W-:Y:S04]  /*31c0*/  REDG.E.ADD.F32.FTZ.RN.STRONG.GPU desc[UR8][R2.64+0x1f8], R9 ;  /* 0x0001f809020079a6 */ /* 0x0009e8000c12f308 */
[----:B------:R-:W2:Y:S01]  /*31d0*/  LDG.E R0, desc[UR8][R12.64] ;  /* 0x000000080c007981 */ /* 0x000ea2000c1e1900 */
[----:B------:R-:W-:-:S04]  /*31e0*/  IADD3 R4, PT, PT, R4, 0x1, RZ ;  /* 0x0000000104047810 */ /* 0x000fc80007ffe0ff */
[----:B------:R-:W-:Y:S01]  /*31f0*/  ISETP.NE.AND P0, PT, R4, 0x310, PT ;  /* 0x000003100400780c */ /* 0x000fe20003f05270 */
[----:B--2---:R-:W-:-:S04]  /*3200*/  FMUL R0, R0, -0.0099999997764825820923 ;  /* 0xbc23d70a00007820 */ /* 0x004fc80000400000 */
[----:B------:R-:W-:-:S05]  /*3210*/  FMUL R19, R0, R19 ;  /* 0x0000001300137220 */ /* 0x000fca0000400000 */
[----:B------:R4:W-:Y:S03]  /*3220*/  REDG.E.ADD.F32.FTZ.RN.STRONG.GPU desc[UR8][R2.64+0x1fc], R19 ;  /* 0x0001fc13020079a6 */ /* 0x0009e6000c12f308 */
[----:B------:R-:W-:Y:S05]  /*3230*/  @P0 BRA `(.L_x_2) ;  /* 0xffffffdc005c0947 */ /* 0x000fea000383ffff */
[----:B------:R-:W-:Y:S05]  /*3240*/  EXIT ;  /* 0x000000000000794d */ /* 0x000fea0003800000 */
.L_x_3:
[----:B------:R-:W-:-:S00]  /*3250*/  BRA `(.L_x_3) ;  /* 0xfffffffc00fc7947 */ /* 0x000fc0000383ffff */
[----:B------:R-:W-:-:S00]  /*3260*/  NOP ;  /* 0x0000000000007918 */ /* 0x000fc00000000000 */
        /* <DEDUP_REMOVED lines=9> */
.L_x_40:


//--------------------- .text._Z12forward_passPfS_S_S_S_i --------------------------
	.section	.text._Z12forward_passPfS_S_S_S_i,"ax",@progbits
	.align	128
        .global         _Z12forward_passPfS_S_S_S_i
        .type           _Z12forward_passPfS_S_S_S_i,@function
        .size           _Z12forward_passPfS_S_S_S_i,(.L_x_39 - _Z12forward_passPfS_S_S_S_i)
        .other          _Z12forward_passPfS_S_S_S_i,@"STO_CUDA_ENTRY STV_DEFAULT"
_Z12forward_passPfS_S_S_S_i:
.text._Z12forward_passPfS_S_S_S_i:
        /* <DEDUP_REMOVED lines=9> */
[----:B------:R-:W0:Y:S01]  /*0090*/  LDCU.128 UR8, c[0x0][0x380] ;  /* 0x00007000ff0877ac */ /* 0x000e220008000c00 */
[----:B------:R-:W-:Y:S02]  /*00a0*/  HFMA2 R7, -RZ, RZ, 0, 0 ;  /* 0x00000000ff077431 */ /* 0x000fe400000001ff */
[----:B------:R-:W-:Y:S01]  /*00b0*/  IMAD R6, R0, 0x310, RZ ;  /* 0x0000031000067824 */ /* 0x000fe200078e02ff */
[----:B------:R-:W1:Y:S01]  /*00c0*/  LDCU.64 UR12, c[0x0][0x358] ;  /* 0x00006b00ff0c77ac */ /* 0x000e620008000a00 */
[----:B0-----:R-:W-:Y:S02]  /*00d0*/  UIADD3 UR7, UP0, UPT, UR8, 0x20, URZ ;  /* 0x0000002008077890 */ /* 0x001fe4000ff1e0ff */
[----:B------:R-:W-:Y:S02]  /*00e0*/  UIADD3 UR5, UP1, UPT, UR10, 0x1000, URZ ;  /* 0x000010000a057890 */ /* 0x000fe4000ff3e0ff */
[----:B------:R-:W-:Y:S02]  /*00f0*/  UIADD3.X UR8, UPT, UPT, URZ, UR9, URZ, UP0, !UPT ;  /* 0x00000009ff087290 */ /* 0x000fe400087fe4ff */
[----:B-1----:R-:W-:-:S12]  /*0100*/  UIADD3.X UR6, UPT, UPT, URZ, UR11, URZ, UP1, !UPT ;  /* 0x0000000bff067290 */ /* 0x002fd80008ffe4ff */
.L_x_5:
[----:B-1----:R-:W-:Y:S01]  /*0110*/  MOV R2, UR5 ;  /* 0x0000000500027c02 */ /* 0x002fe20008000f00 */
[----:B------:R-:W-:Y:S01]  /*0120*/  UMOV UR4, URZ ;  /* 0x000000ff00047c82 */ /* 0x000fe20008000000 */
[----:B------:R-:W-:Y:S02]  /*0130*/  MOV R3, UR6 ;  /* 0x0000000600037c02 */ /* 0x000fe40008000f00 */
[----:B------:R-:W-:Y:S02]  /*0140*/  MOV R8, RZ ;  /* 0x000000ff00087202 */ /* 0x000fe40000000f00 */
[----:B------:R-:W-:Y:S01]  /*0150*/  MOV R9, R6 ;  /* 0x0000000600097202 */ /* 0x000fe20000000f00 */
[----:B------:R-:W-:-:S03]  /*0160*/  IMAD.WIDE.U32 R2, R7, 0x4, R2 ;  /* 0x0000000407027825 */ /* 0x000fc600078e0002 */
[----:B------:R-:W-:Y:S02]  /*0170*/  MOV R4, R2 ;  /* 0x0000000200047202 */ /* 0x000fe40000000f00 */
[----:B------:R-:W-:-:S07]  /*0180*/  MOV R5, R3 ;  /* 0x0000000300057202 */ /* 0x000fce0000000f00 */
.L_x_4:
[----:B------:R-:W-:Y:S01]  /*0190*/  MOV R2, UR7 ;  /* 0x0000000700027c02 */ /* 0x000fe20008000f00 */
[----:B------:R-:W2:Y:S01]  /*01a0*/  LDG.E R10, desc[UR12][R4.64+-0x1000] ;  /* 0xfff0000c040a7981 */ /* 0x000ea2000c1e1900 */
[----:B------:R-:W-:-:S03]  /*01b0*/  MOV R3, UR8 ;  /* 0x0000000800037c02 */ /* 0x000fc60008000f00 */
[----:B------:R-:W3:Y:S01]  /*01c0*/  LDG.E R12, desc[UR12][R4.64+-0xe00] ;  /* 0xfff2000c040c7981 */ /* 0x000ee2000c1e1900 */
[----:B------:R-:W-:-:S03]  /*01d0*/  IMAD.WIDE R2, R9, 0x4, R2 ;  /* 0x0000000409027825 */ /* 0x000fc600078e0202 */
[----:B------:R-:W4:Y:S04]  /*01e0*/  LDG.E R14, desc[UR12][R4.64+-0xc00] ;  /* 0xfff4000c040e7981 */ /* 0x000f28000c1e1900 */
[----:B------:R-:W2:Y:S04]  /*01f0*/  LDG.E R11, desc[UR12][R2.64+-0x20] ;  /* 0xffffe00c020b7981 */ /* 0x000ea8000c1e1900 */
[----:B------:R-:W3:Y:S04]  /*0200*/  LDG.E R13, desc[UR12][R2.64+-0x1c] ;  /* 0xffffe40c020d7981 */ /* 0x000ee8000c1e1900 */
[----:B------:R-:W4:Y:S04]  /*0210*/  LDG.E R15, desc[UR12][R2.64+-0x18] ;  /* 0xffffe80c020f7981 */ /* 0x000f28000c1e1900 */
[----:B------:R-:W5:Y:S04]  /*0220*/  LDG.E R16, desc[UR12][R4.64+-0xa00] ;  /* 0xfff6000c04107981 */ /* 0x000f68000c1e1900 */
        /* <DEDUP_REMOVED lines=24> */
[----:B------:R0:W5:Y:S01]  /*03b0*/  LDG.E R40, desc[UR12][R4.64+0xe00] ;  /* 0x000e000c04287981 */ /* 0x000162000c1e1900 */
[----:B------:R-:W-:-:S04]  /*03c0*/  UIADD3 UR4, UPT, UPT, UR4, 0x10, URZ ;  /* 0x0000001004047890 */ /* 0x000fc8000fffe0ff */
[----:B------:R-:W-:Y:S01]  /*03d0*/  UISETP.NE.AND UP0, UPT, UR4, 0x310, UPT ;  /* 0x000003100400788c */ /* 0x000fe2000bf05270 */
[----:B------:R-:W-:Y:S02]  /*03e0*/  IADD3 R9, PT, PT, R9, 0x10, RZ ;  /* 0x0000001009097810 */ /* 0x000fe40007ffe0ff */
[----:B0-----:R-:W-:-:S04]  /*03f0*/  IADD3 R4, P0, PT, R4, 0x2000, RZ ;  /* 0x0000200004047810 */ /* 0x001fc80007f1e0ff */
[----:B------:R-:W-:Y:S01]  /*0400*/  IADD3.X R5, PT, PT, RZ, R5, RZ, P0, !PT ;  /* 0x00000005ff057210 */ /* 0x000fe200007fe4ff */
[----:B--2---:R-:W-:-:S04]  /*0410*/  FFMA R10, R11, R10, R8 ;  /* 0x0000000a0b0a7223 */ /* 0x004fc80000000008 */
[----:B---3--:R-:W-:-:S04]  /*0420*/  FFMA R10, R13, R12, R10 ;  /* 0x0000000c0d0a7223 */ /* 0x008fc8000000000a */
[----:B----4-:R-:W-:-:S04]  /*0430*/  FFMA R10, R15, R14, R10 ;  /* 0x0000000e0f0a7223 */ /* 0x010fc8000000000a */
[----:B-----5:R-:W-:-:S04]  /*0440*/  FFMA R10, R17, R16, R10 ;  /* 0x00000010110a7223 */ /* 0x020fc8000000000a */
[----:B------:R-:W-:-:S04]  /*0450*/  FFMA R10, R19, R18, R10 ;  /* 0x00000012130a7223 */ /* 0x000fc8000000000a */
        /* <DEDUP_REMOVED lines=10> */
[----:B------:R-:W-:Y:S01]  /*0500*/  FFMA R8, R41, R40, R10 ;  /* 0x0000002829087223 */ /* 0x000fe2000000000a */
[----:B------:R-:W-:Y:S06]  /*0510*/  BRA.U UP0, `(.L_x_4) ;  /* 0xfffffffd001c7547 */ /* 0x000fec000b83ffff */
[----:B------:R-:W0:Y:S01]  /*0520*/  LDC.64 R2, c[0x0][0x398] ;  /* 0x0000e600ff027b82 */ /* 0x000e220000000a00 */
[----:B------:R-:W-:Y:S02]  /*0530*/  LEA R9, R0, R7, 0x7 ;  /* 0x0000000700097211 */ /* 0x000fe400078e38ff */
[----:B------:R-:W-:Y:S02]  /*0540*/  FMNMX R5, RZ, R8, !PT ;  /* 0x00000008ff057209 */ /* 0x000fe40007800000 */
[C---:B------:R-:W-:Y:S02]  /*0550*/  LEA R4, R7.reuse, R1, 0x2 ;  /* 0x0000000107047211 */ /* 0x040fe400078e10ff */
[----:B------:R-:W-:-:S03]  /*0560*/  IADD3 R7, PT, PT, R7, 0x1, RZ ;  /* 0x0000000107077810 */ /* 0x000fc60007ffe0ff */
[----:B------:R1:W-:Y:S01]  /*0570*/  STL [R4], R5 ;  /* 0x0000000504007387 */ /* 0x0003e20000100800 */
[----:B------:R-:W-:Y:S01]  /*0580*/  ISETP.NE.AND P0, PT, R7, 0x80, PT ;  /* 0x000000800700780c */ /* 0x000fe20003f05270 */
[----:B0-----:R-:W-:-:S05]  /*0590*/  IMAD.WIDE R2, R9, 0x4, R2 ;  /* 0x0000000409027825 */ /* 0x001fca00078e0202 */
[----:B------:R1:W-:Y:S07]  /*05a0*/  STG.E desc[UR12][R2.64], R5 ;  /* 0x0000000502007986 */ /* 0x0003ee000c10190c */
[----:B------:R-:W-:Y:S05]  /*05b0*/  @P0 BRA `(.L_x_5) ;  /* 0xfffffff800d40947 */ /* 0x000fea000383ffff */
[----:B-1----:R0:W5:Y:S04]  /*05c0*/  LDL.128 R4, [R1] ;  /* 0x0000000001047983 */ /* 0x0021680000100c00 */
[----:B------:R0:W5:Y:S04]  /*05d0*/  LDL.128 R8, [R1+0x10] ;  /* 0x0000100001087983 */ /* 0x0001680000100c00 */
        /* <DEDUP_REMOVED lines=29> */
[----:B------:R0:W5:Y:S01]  /*07b0*/  LDL.128 R128, [R1+0x1f0] ;  /* 0x0001f00001807983 */ /* 0x0001620000100c00 */
[----:B------:R-:W-:Y:S01]  /*07c0*/  HFMA2 R132, -RZ, RZ, 0, 0 ;  /* 0x00000000ff847431 */ /* 0x000fe200000001ff */
[----:B------:R-:W-:Y:S01]  /*07d0*/  MOV R0, RZ ;  /* 0x000000ff00007202 */ /* 0x000fe20000000f00 */
[----:B------:R-:W1:Y:S01]  /*07e0*/  LDCU.64 UR6, c[0x0][0x390] ;  /* 0x00007200ff0677ac */ /* 0x000e620008000a00 */
[----:B------:R-:W-:Y:S01]  /*07f0*/  MOV R2, RZ ;  /* 0x000000ff00027202 */ /* 0x000fe20000000f00 */
[----:B------:R-:W-:-:S06]  /*0800*/  UMOV UR4, URZ ;  /* 0x000000ff00047c82 */ /* 0x000fcc0008000000 */
.L_x_6:
[----:B-1----:R-:W-:-:S04]  /*0810*/  IADD3 R134, P0, PT, R132, UR6, RZ ;  /* 0x0000000684867c10 */ /* 0x002fc8000ff1e0ff */
[----:B------:R-:W-:-:S05]  /*0820*/  IADD3.X R135, PT, PT, R2, UR7, RZ, P0, !PT ;  /* 0x0000000702877c10 */ /* 0x000fca00087fe4ff */
[----:B--2---:R-:W2:Y:S04]  /*0830*/  LDG.E R149, desc[UR12][R134.64] ;  /* 0x0000000c86957981 */ /* 0x004ea8000c1e1900 */
[----:B------:R-:W3:Y:S04]  /*0840*/  LDG.E R151, desc[UR12][R134.64+0x28] ;  /* 0x0000280c86977981 */ /* 0x000ee8000c1e1900 */
[----:B------:R-:W4:Y:S04]  /*0850*/  LDG.E R152, desc[UR12][R134.64+0x50] ;  /* 0x0000500c86987981 */ /* 0x000f28000c1e1900 */
        /* <DEDUP_REMOVED lines=21> */
[----:B------:R-:W4:Y:S01]  /*09b0*/  LDG.E R160, desc[UR12][R134.64+0x4d8] ;  /* 0x0004d80c86a07981 */ /* 0x000f22000c1e1900 */
[----:B--2--5:R-:W-:-:S03]  /*09c0*/  FFMA R150, R4, R149, RZ ;  /* 0x0000009504967223 */ /* 0x024fc600000000ff */
[----:B------:R-:W2:Y:S01]  /*09d0*/  LDG.E R149, desc[UR12][R134.64+0x3c0] ;  /* 0x0003c00c86957981 */ /* 0x000ea2000c1e1900 */
[----:B---3--:R-:W-:-:S04]  /*09e0*/  FFMA R151, R5, R151, R150 ;  /* 0x0000009705977223 */ /* 0x008fc80000000096 */
[----:B----4-:R-:W-:Y:S02]  /*09f0*/  FFMA R152, R6, R152, R151 ;  /* 0x0000009806987223 */ /* 0x010fe40000000097 */
[----:B------:R-:W3:Y:S02]  /*0a00*/  LDG.E R151, desc[UR12][R134.64+0x410] ;  /* 0x0004100c86977981 */ /* 0x000ee4000c1e1900 */
[----:B------:R-:W-:Y:S02]  /*0a10*/  FFMA R153, R7, R153, R152 ;  /* 0x0000009907997223 */ /* 0x000fe40000000098 */
[----:B------:R-:W4:Y:S02]  /*0a20*/  LDG.E R152, desc[UR12][R134.64+0x398] ;  /* 0x0003980c86987981 */ /* 0x000f24000c1e1900 */
[----:B------:R-:W-:Y:S02]  /*0a30*/  FFMA R154, R8, R154, R153 ;  /* 0x0000009a089a7223 */ /* 0x000fe40000000099 */
[----:B------:R-:W3:Y:S02]  /*0a40*/  LDG.E R153, desc[UR12][R134.64+0x460] ;  /* 0x0004600c86997981 */ /* 0x000ee4000c1e1900 */
[----:B------:R-:W-:-:S02]  /*0a50*/  FFMA R155, R9, R155, R154 ;  /* 0x0000009b099b7223 */ /* 0x000fc4000000009a */
[----:B------:R-:W3:Y:S02]  /*0a60*/  LDG.E R154, desc[UR12][R134.64+0x3e8] ;  /* 0x0003e80c869a7981 */ /* 0x000ee4000c1e1900 */
[----:B------:R-:W-:Y:S02]  /*0a70*/  FFMA R156, R10, R156, R155 ;  /* 0x0000009c0a9c7223 */ /* 0x000fe4000000009b */
[----:B------:R-:W3:Y:S02]  /*0a80*/  LDG.E R155, desc[UR12][R134.64+0x4b0] ;  /* 0x0004b00c869b7981 */ /* 0x000ee4000c1e1900 */
        /* <DEDUP_REMOVED lines=31> */
[----:B------:R-:W3:Y:S04]  /*0c80*/  LDG.E R133, desc[UR12][R134.64+0x730] ;  /* 0x0007300c86857981 */ /* 0x000ee8000c1e1900 */
[----:B------:R-:W3:Y:S04]  /*0c90*/  LDG.E R136, desc[UR12][R134.64+0x758] ;  /* 0x0007580c86887981 */ /* 0x000ee8000c1e1900 */
[----:B------:R-:W3:Y:S01]  /*0ca0*/  LDG.E R3, desc[UR12][R134.64+0x780] ;  /* 0x0007800c86037981 */ /* 0x000ee2000c1e1900 */
[----:B----4-:R-:W-:-:S04]  /*0cb0*/  FFMA R159, R27, R152, R162 ;  /* 0x000000981b9f7223 */ /* 0x010fc800000000a2 */
[----:B--2---:R-:W-:-:S04]  /*0cc0*/  FFMA R152, R28, R149, R159 ;  /* 0x000000951c987223 */ /* 0x004fc8000000009f */
[----:B---3--:R-:W-:-:S04]  /*0cd0*/  FFMA R149, R29, R154, R152 ;  /* 0x0000009a1d957223 */ /* 0x008fc80000000098 */
[----:B------:R-:W-:-:S04]  /*0ce0*/  FFMA R152, R30, R151, R149 ;  /* 0x000000971e987223 */ /* 0x000fc80000000095 */
[----:B------:R-:W-:Y:S02]  /*0cf0*/  FFMA R149, R31, R156, R152 ;  /* 0x0000009c1f957223 */ /* 0x000fe40000000098 */
[----:B------:R-:W2:Y:S02]  /*0d00*/  LDG.E R156, desc[UR12][R134.64+0x848] ;  /* 0x0008480c869c7981 */ /* 0x000ea4000c1e1900 */
[----:B------:R-:W-:Y:S02]  /*0d10*/  FFMA R152, R32, R153, R149 ;  /* 0x0000009920987223 */ /* 0x000fe40000000095 */
[----:B------:R-:W3:Y:S02]  /*0d20*/  LDG.E R153, desc[UR12][R134.64+0x870] ;  /* 0x0008700c86997981 */ /* 0x000ee4000c1e1900 */
[----:B------:R-:W-:Y:S02]  /*0d30*/  FFMA R149, R33, R158, R152 ;  /* 0x0000009e21957223 */ /* 0x000fe40000000098 */
[----:B------:R-:W4:Y:S02]  /*0d40*/  LDG.E R158, desc[UR12][R134.64+0x898] ;  /* 0x0008980c869e7981 */ /* 0x000f24000c1e1900 */
[----:B------:R-:W-:-:S02]  /*0d50*/  FFMA R152, R34, R155, R149 ;  /* 0x0000009b22987223 */ /* 0x000fc40000000095 */
[----:B------:R-:W4:Y:S02]  /*0d60*/  LDG.E R155, desc[UR12][R134.64+0x8c0] ;  /* 0x0008c00c869b7981 */ /* 0x000f24000c1e1900 */
[----:B------:R-:W-:Y:S02]  /*0d70*/  FFMA R149, R35, R160, R152 ;  /* 0x000000a023957223 */ /* 0x000fe40000000098 */
[----:B------:R-:W2:Y:S02]  /*0d80*/  LDG.E R152, desc[UR12][R134.64+0x7a8] ;  /* 0x0007a80c86987981 */ /* 0x000ea4000c1e1900 */
[----:B------:R-:W-:Y:S02]  /*0d90*/  FFMA R154, R36, R157, R149 ;  /* 0x0000009d249a7223 */ /* 0x000fe40000000095 */
[----:B------:R-:W3:Y:S02]  /*0da0*/  LDG.E R149, desc[UR12][R134.64+0x7d0] ;  /* 0x0007d00c86957981 */ /* 0x000ee4000c1e1900 */
[----:B------:R-:W-:-:S02]  /*0db0*/  FFMA R151, R37, R150, R154 ;  /* 0x0000009625977223 */ /* 0x000fc4000000009a */
[----:B------:R-:W4:Y:S02]  /*0dc0*/  LDG.E R154, desc[UR12][R134.64+0x7f8] ;  /* 0x0007f80c869a7981 */ /* 0x000f24000c1e1900 */
[----:B------:R-:W-:Y:S02]  /*0dd0*/  FFMA R150, R38, R147, R151 ;  /* 0x0000009326967223 */ /* 0x000fe40000000097 */
[----:B------:R-:W4:Y:S02]  /*0de0*/  LDG.E R151, desc[UR12][R134.64+0x820] ;  /* 0x0008200c86977981 */ /* 0x000f24000c1e1900 */
[----:B------:R-:W-:Y:S02]  /*0df0*/  FFMA R147, R39, R148, R150 ;  /* 0x0000009427937223 */ /* 0x000fe40000000096 */
[----:B------:R-:W4:Y:S02]  /*0e00*/  LDG.E R160, desc[UR12][R134.64+0x8e8] ;  /* 0x0008e80c86a07981 */ /* 0x000f24000c1e1900 */
        /* <DEDUP_REMOVED lines=25> */
[----:B------:R-:W4:Y:S04]  /*0fa0*/  LDG.E R3, desc[UR12][R134.64+0xaf0] ;  /* 0x000af00c86037981 */ /* 0x000f28000c1e1900 */
[----:B------:R-:W4:Y:S04]  /*0fb0*/  LDG.E R138, desc[UR12][R134.64+0xb18] ;  /* 0x000b180c868a7981 */ /* 0x000f28000c1e1900 */
[----:B------:R-:W4:Y:S04]  /*0fc0*/  LDG.E R133, desc[UR12][R134.64+0xb40] ;  /* 0x000b400c86857981 */ /* 0x000f28000c1e1900 */
[----:B------:R-:W4:Y:S04]  /*0fd0*/  LDG.E R140, desc[UR12][R134.64+0xb68] ;  /* 0x000b680c868c7981 */ /* 0x000f28000c1e1900 */
[----:B------:R-:W4:Y:S01]  /*0fe0*/  LDG.E R137, desc[UR12][R134.64+0xb90] ;  /* 0x000b900c86897981 */ /* 0x000f22000c1e1900 */
[----:B--2---:R-:W-:-:S04]  /*0ff0*/  FFMA R159, R53, R152, R162 ;  /* 0x00000098359f7223 */ /* 0x004fc800000000a2 */
[----:B---3--:R-:W-:-:S04]  /*1000*/  FFMA R152, R54, R149, R159 ;  /* 0x0000009536987223 */ /* 0x008fc8000000009f */
[----:B----4-:R-:W-:-:S04]  /*1010*/  FFMA R149, R55, R154, R152 ;  /* 0x0000009a37957223 */ /* 0x010fc80000000098 */
        /* <DEDUP_REMOVED lines=8> */
[----:B------:R-:W3:Y:S02]  /*10a0*/  LDG.E R155, desc[UR12][R134.64+0xf50] ;  /* 0x000f500c869b7981 */ /* 0x000ee4000c1e1900 */
[----:B------:R-:W-:Y:S02]  /*10b0*/  FFMA R149, R61, R160, R152 ;  /* 0x000000a03d957223 */ /* 0x000fe40000000098 */
[----:B------:R-:W2:Y:S02]  /*10c0*/  LDG.E R152, desc[UR12][R134.64+0xbb8] ;  /* 0x000bb80c86987981 */ /* 0x000ea4000c1e1900 */
[----:B------:R-:W-:Y:S02]  /*10d0*/  FFMA R154, R62, R157, R149 ;  /* 0x0000009d3e9a7223 */ /* 0x000fe40000000095 */
[----:B------:R-:W4:Y:S02]  /*10e0*/  LDG.E R149, desc[UR12][R134.64+0xbe0] ;  /* 0x000be00c86957981 */ /* 0x000f24000c1e1900 */
        /* <DEDUP_REMOVED lines=31> */
[----:B------:R-:W3:Y:S04]  /*12e0*/  LDG.E R151, desc[UR12][R134.64+0xe60] ;  /* 0x000e600c86977981 */ /* 0x000ee8000c1e1900 */
[----:B------:R-:W3:Y:S04]  /*12f0*/  LDG.E R140, desc[UR12][R134.64+0xe88] ;  /* 0x000e880c868c7981 */ /* 0x000ee8000c1e1900 */
[----:B------:R-:W3:Y:S04]  /*1300*/  LDG.E R137, desc[UR12][R134.64+0xeb0] ;  /* 0x000eb00c86897981 */ /* 0x000ee8000c1e1900 */
[----:B------:R-:W3:Y:S04]  /*1310*/  LDG.E R157, desc[UR12][R134.64+0xf00] ;  /* 0x000f000c869d7981 */ /* 0x000ee8000c1e1900 */
[----:B------:R-:W3:Y:S01]  /*1320*/  LDG.E R154, desc[UR12][R134.64+0xf78] ;  /* 0x000f780c869a7981 */ /* 0x000ee2000c1e1900 */
[----:B--2---:R-:W-:-:S03]  /*1330*/  FFMA R159, R79, R152, R162 ;  /* 0x000000984f9f7223 */ /* 0x004fc600000000a2 */
[----:B------:R-:W2:Y:S01]  /*1340*/  LDG.E R162, desc[UR12][R134.64+0x13d8] ;  /* 0x0013d80c86a27981 */ /* 0x000ea2000c1e1900 */
[----:B----4-:R-:W-:-:S04]  /*1350*/  FFMA R152, R80, R149, R159 ;  /* 0x0000009550987223 */ /* 0x010fc8000000009f */
[----:B---3--:R-:W-:-:S04]  /*1360*/  FFMA R149, R81, R150, R152 ;  /* 0x0000009651957223 */ /* 0x008fc80000000098 */
[----:B------:R-:W-:-:S04]  /*1370*/  FFMA R150, R82, R147, R149 ;  /* 0x0000009352967223 */ /* 0x000fc80000000095 */
[----:B------:R-:W-:-:S04]  /*1380*/  FFMA R147, R83, R148, R150 ;  /* 0x0000009453937223 */ /* 0x000fc80000000096 */
[----:B------:R-:W-:-:S04]  /*1390*/  FFMA R148, R84, R145, R147 ;  /* 0x0000009154947223 */ /* 0x000fc80000000093 */
[----:B------:R-:W-:-:S04]  /*13a0*/  FFMA R145, R85, R146, R148 ;  /* 0x0000009255917223 */ /* 0x000fc80000000094 */
[----:B------:R-:W-:-:S04]  /*13b0*/  FFMA R146, R86, R143, R145 ;  /* 0x0000008f56927223 */ /* 0x000fc80000000091 */
[----:B------:R-:W-:Y:S02]  /*13c0*/  FFMA R143, R87, R144, R146 ;  /* 0x00000090578f7223 */ /* 0x000fe40000000092 */
[----:B------:R-:W3:Y:S02]  /*13d0*/  LDG.E R144, desc[UR12][R134.64+0xfc8] ;  /* 0x000fc80c86907981 */ /* 0x000ee4000c1e1900 */
[----:B------:R-:W-:Y:S02]  /*13e0*/  FFMA R146, R88, R139, R143 ;  /* 0x0000008b58927223 */ /* 0x000fe4000000008f */
[----:B------:R-:W4:Y:S02]  /*13f0*/  LDG.E R139, desc[UR12][R134.64+0xff0] ;  /* 0x000ff00c868b7981 */ /* 0x000f24000c1e1900 */
[----:B------:R-:W-:Y:S02]  /*1400*/  FFMA R143, R89, R142, R146 ;  /* 0x0000008e598f7223 */ /* 0x000fe40000000092 */
[----:B------:R-:W2:Y:S02]  /*1410*/  LDG.E R142, desc[UR12][R134.64+0x1018] ;  /* 0x0010180c868e7981 */ /* 0x000ea4000c1e1900 */
[----:B------:R-:W-:-:S02]  /*1420*/  FFMA R146, R90, R141, R143 ;  /* 0x0000008d5a927223 */ /* 0x000fc4000000008f */
[----:B------:R-:W2:Y:S02]  /*1430*/  LDG.E R141, desc[UR12][R134.64+0x1040] ;  /* 0x0010400c868d7981 */ /* 0x000ea4000c1e1900 */
[----:B------:R-:W-:Y:S02]  /*1440*/  FFMA R143, R91, R136, R146 ;  /* 0x000000885b8f7223 */ /* 0x000fe40000000092 */
[----:B------:R-:W2:Y:S02]  /*1450*/  LDG.E R136, desc[UR12][R134.64+0x1068] ;  /* 0x0010680c86887981 */ /* 0x000ea4000c1e1900 */
        /* <DEDUP_REMOVED lines=21> */
[----:B------:R-:W2:Y:S04]  /*15b0*/  LDG.E R147, desc[UR12][R134.64+0x1220] ;  /* 0x0012200c86937981 */ /* 0x000ea8000c1e1900 */
[----:B------:R-:W2:Y:S04]  /*15c0*/  LDG.E R160, desc[UR12][R134.64+0x1248] ;  /* 0x0012480c86a07981 */ /* 0x000ea8000c1e1900 */
[----:B------:R-:W2:Y:S04]  /*15d0*/  LDG.E R157, desc[UR12][R134.64+0x1270] ;  /* 0x0012700c869d7981 */ /* 0x000ea8000c1e1900 */
[----:B------:R-:W2:Y:S01]  /*15e0*/  LDG.E R158, desc[UR12][R134.64+0x1298] ;  /* 0x0012980c869e7981 */ /* 0x000ea2000c1e1900 */
[----:B------:R-:W-:-:S03]  /*15f0*/  FFMA R149, R103, R154, R152 ;  /* 0x0000009a67957223 */ /* 0x000fc60000000098 */
[----:B------:R-:W2:Y:S01]  /*1600*/  LDG.E R155, desc[UR12][R134.64+0x12c0] ;  /* 0x0012c00c869b7981 */ /* 0x000ea2000c1e1900 */
[----:B------:R-:W-:-:S03]  /*1610*/  FFMA R164, R104, R153, R149 ;  /* 0x0000009968a47223 */ /* 0x000fc60000000095 */
[----:B------:R-:W2:Y:S04]  /*1620*/  LDG.E R156, desc[UR12][R134.64+0x12e8] ;  /* 0x0012e80c869c7981 */ /* 0x000ea8000c1e1900 */
[----:B------:R-:W2:Y:S04]  /*1630*/  LDG.E R153, desc[UR12][R134.64+0x1310] ;  /* 0x0013100c86997981 */ /* 0x000ea8000c1e1900 */
[----:B------:R-:W2:Y:S04]  /*1640*/  LDG.E R154, desc[UR12][R134.64+0x1338] ;  /* 0x0013380c869a7981 */ /* 0x000ea8000c1e1900 */
[----:B------:R-:W2:Y:S04]  /*1650*/  LDG.E R151, desc[UR12][R134.64+0x1360] ;  /* 0x0013600c86977981 */ /* 0x000ea8000c1e1900 */
[----:B------:R-:W2:Y:S04]  /*1660*/  LDG.E R152, desc[UR12][R134.64+0x1388] ;  /* 0x0013880c86987981 */ /* 0x000ea8000c1e1900 */
[----:B------:R1:W2:Y:S01]  /*1670*/  LDG.E R149, desc[UR12][R134.64+0x13b0] ;  /* 0x0013b00c86957981 */ /* 0x0002a2000c1e1900 */
[----:B------:R-:W-:-:S04]  /*1680*/  UIADD3 UR4, UPT, UPT, UR4, 0x1, URZ ;  /* 0x0000000104047890 */ /* 0x000fc8000fffe0ff */
[----:B------:R-:W-:Y:S01]  /*1690*/  UISETP.NE.AND UP0, UPT, UR4, 0xa, UPT ;  /* 0x0000000a0400788c */ /* 0x000fe2000bf05270 */
[----:B---3--:R-:W-:-:S04]  /*16a0*/  FFMA R159, R105, R144, R164 ;  /* 0x00000090699f7223 */ /* 0x008fc800000000a4 */
[----:B----4-:R-:W-:-:S04]  /*16b0*/  FFMA R144, R106, R139, R159 ;  /* 0x0000008b6a907223 */ /* 0x010fc8000000009f */
[----:B--2---:R-:W-:-:S04]  /*16c0*/  FFMA R139, R107, R142, R144 ;  /* 0x0000008e6b8b7223 */ /* 0x004fc80000000090 */
        /* <DEDUP_REMOVED lines=8> */
[----:B-1----:R-:W-:-:S04]  /*1750*/  FFMA R134, R116, R137, R3 ;  /* 0x0000008974867223 */ /* 0x002fc80000000003 */
        /* <DEDUP_REMOVED lines=14> */
[----:B------:R-:W-:-:S03]  /*1840*/  MOV R3, 0x3bbb989d ;  /* 0x3bbb989d00037802 */ /* 0x000fc60000000f00 */
[----:B------:R-:W-:Y:S01]  /*1850*/  FFMA R134, R131, R162, R134 ;  /* 0x000000a283867223 */ /* 0x000fe20000000086 */
[----:B------:R-:W-:-:S03]  /*1860*/  MOV R136, 0x437c0000 ;  /* 0x437c000000887802 */ /* 0x000fc60000000f00 */
[----:B------:R-:W-:-:S04]  /*1870*/  FFMA.SAT R3, R134, R3, 0.5 ;  /* 0x3f00000086037423 */ /* 0x000fc80000002003 */
[----:B------:R-:W-:-:S04]  /*1880*/  FFMA.RM R3, R3, R136, 12582913 ;  /* 0x4b40000103037423 */ /* 0x000fc80000004088 */
[----:B------:R-:W-:-:S04]  /*1890*/  FADD R133, R3, -12583039 ;  /* 0xcb40007f03857421 */ /* 0x000fc80000000000 */
[----:B------:R-:W-:-:S04]  /*18a0*/  FFMA R133, R134, 1.4426950216293334961, -R133 ;  /* 0x3fb8aa3b86857823 */ /* 0x000fc80000000885 */
[----:B------:R-:W-:-:S04]  /*18b0*/  FFMA R133, R134, 1.925963033500011079e-08, R133 ;  /* 0x32a5706086857823 */ /* 0x000fc80000000085 */
[----:B------:R-:W1:Y:S01]  /*18c0*/  MUFU.EX2 R134, R133 ;  /* 0x0000008500867308 */ /* 0x000e620000000800 */
[----:B------:R-:W-:Y:S02]  /*18d0*/  SHF.L.U32 R3, R3, 0x17, RZ ;  /* 0x0000001703037819 */ /* 0x000fe400000006ff */
[----:B------:R-:W-:-:S03]  /*18e0*/  IADD3 R136, PT, PT, R1, R132, RZ ;  /* 0x0000008401887210 */ /* 0x000fc60007ffe0ff */
[----:B-1----:R-:W-:-:S05]  /*18f0*/  FMUL R3, R3, R134 ;  /* 0x0000008603037220 */ /* 0x002fca0000400000 */
[----:B------:R2:W-:Y:S01]  /*1900*/  STL [R136], R3 ;  /* 0x0000000388007387 */ /* 0x0005e20000100800 */
[----:B------:R-:W-:Y:S01]  /*1910*/  IADD3 R132, P0, PT, R132, 0x4, RZ ;  /* 0x0000000484847810 */ /* 0x000fe20007f1e0ff */
[----:B------:R-:W-:-:S03]  /*1920*/  FADD R0, R3, R0 ;  /* 0x0000000003007221 */ /* 0x000fc60000000000 */
[----:B------:R-:W-:Y:S01]  /*1930*/  IADD3.X R2, PT, PT, RZ, R2, RZ, P0, !PT ;  /* 0x00000002ff027210 */ /* 0x000fe200007fe4ff */
[----:B------:R-:W-:Y:S08]  /*1940*/  BRA.U UP0, `(.L_x_6) ;  /* 0xffffffed00b07547 */ /* 0x000ff0000b83ffff */
[----:B------:R-:W3:Y:S01]  /*1950*/  LDL.128 R4, [R1] ;  /* 0x0000000001047983 */ /* 0x000ee20000100c00 */
[----:B--2---:R-:W1:Y:S01]  /*1960*/  MUFU.RCP R3, R0 ;  /* 0x0000000000037308 */ /* 0x004e620000001000 */
[----:B------:R-:W2:Y:S01]  /*1970*/  S2UR UR4, SR_CTAID.X ;  /* 0x00000000000479c3 */ /* 0x000ea20000002500 */
[----:B------:R-:W-:Y:S01]  /*1980*/  BSSY.RECONVERGENT B0, `(.L_x_7) ;  /* 0x000000f000007945 */ /* 0x000fe20003800200 */
[----:B------:R-:W2:Y:S06]  /*1990*/  S2R R10, SR_TID.X ;  /* 0x00000000000a7919 */ /* 0x000eac0000002100 */
[----:B------:R-:W2:Y:S01]  /*19a0*/  LDC R9, c[0x0][0x360] ;  /* 0x0000d800ff097b82 */ /* 0x000ea20000000800 */
[----:B-1----:R-:W-:-:S04]  /*19b0*/  FFMA R2, -R0, R3, 1 ;  /* 0x3f80000000027423 */ /* 0x002fc80000000103 */
[----:B------:R-:W-:Y:S01]  /*19c0*/  FFMA R3, R3, R2, R3 ;  /* 0x0000000203037223 */ /* 0x000fe20000000003 */
[----:B--2---:R-:W-:-:S04]  /*19d0*/  IMAD R2, R9, UR4, R10 ;  /* 0x0000000409027c24 */ /* 0x004fc8000f8e020a */
[----:B------:R-:W-:Y:S01]  /*19e0*/  IMAD R11, R2, 0xa, RZ ;  /* 0x0000000a020b7824 */ /* 0x000fe200078e02ff */
[----:B---3--:R-:W1:Y:S01]  /*19f0*/  FCHK P0, R4, R0 ;  /* 0x0000000004007302 */ /* 0x008e620000000000 */
[----:B------:R-:W-:-:S04]  /*1a00*/  FFMA R8, R4, R3, RZ ;  /* 0x0000000304087223 */ /* 0x000fc800000000ff */
[----:B------:R-:W-:-:S04]  /*1a10*/  FFMA R9, -R0, R8, R4 ;  /* 0x0000000800097223 */ /* 0x000fc80000000104 */
[----:B------:R-:W-:Y:S01]  /*1a20*/  FFMA R3, R3, R9, R8 ;  /* 0x0000000903037223 */ /* 0x000fe20000000008 */
[----:B-1----:R-:W-:Y:S06]  /*1a30*/  @!P0 BRA `(.L_x_8) ;  /* 0x00000000000c8947 */ /* 0x002fec0003800000 */
[----:B------:R-:W-:-:S07]  /*1a40*/  MOV R18, 0x1a60 ;  /* 0x00001a6000127802 */ /* 0x000fce0000000f00 */
[----:B0-----:R-:W-:Y:S05]  /*1a50*/  CALL.REL.NOINC `($__internal_0_$__cuda_sm3x_div_rn_noftz_f32_slowpath) ;  /* 0x00000008003c7944 */ /* 0x001fea0003c00000 */
[----:B------:R-:W-:-:S07]  /*1a60*/  MOV R3, R4 ;  /* 0x0000000400037202 */ /* 0x000fce0000000f00 */
.L_x_8:
[----:B------:R-:W-:Y:S05]  /*1a70*/  BSYNC.RECONVERGENT B0 ;  /* 0x0000000000007941 */ /* 0x000fea0003800200 */
.L_x_7:
[----:B------:R-:W1:Y:S01]  /*1a80*/  LDC.64 R12, c[0x0][0x3a0] ;  /* 0x0000e800ff0c7b82 */ /* 0x000e620000000a00 */
[----:B------:R-:W2:Y:S01]  /*1a90*/  MUFU.RCP R9, R0 ;  /* 0x0000000000097308 */ /* 0x000ea20000001000 */
[----:B------:R-:W-:Y:S07]  /*1aa0*/  BSSY.RECONVERGENT B0, `(.L_x_9) ;  /* 0x000000e000007945 */ /* 0x000fee0003800200 */
[----:B------:R-:W3:Y:S01]  /*1ab0*/  FCHK P0, R5, R0 ;  /* 0x0000000005007302 */ /* 0x000ee20000000000 */
[----:B--2---:R-:W-:Y:S01]  /*1ac0*/  FFMA R2, -R0, R9, 1 ;  /* 0x3f80000000027423 */ /* 0x004fe20000000109 */
[----:B-1----:R-:W-:-:S04]  /*1ad0*/  IMAD.WIDE R12, R11, 0x4, R12 ;  /* 0x000000040b0c7825 */ /* 0x002fc800078e020c */
[----:B------:R-:W-:Y:S01]  /*1ae0*/  FFMA R11, R9, R2, R9 ;  /* 0x00000002090b7223 */ /* 0x000fe20000000009 */
[----:B------:R1:W-:Y:S03]  /*1af0*/  STG.E desc[UR12][R12.64], R3 ;  /* 0x000000030c007986 */ /* 0x0003e6000c10190c */
[----:B------:R-:W-:-:S04]  /*1b00*/  FFMA R2, R5, R11, RZ ;  /* 0x0000000b05027223 */ /* 0x000fc800000000ff */
[----:B------:R-:W-:-:S04]  /*1b10*/  FFMA R9, -R0, R2, R5 ;  /* 0x0000000200097223 */ /* 0x000fc80000000105 */
[----:B------:R-:W-:Y:S01]  /*1b20*/  FFMA R9, R11, R9, R2 ;  /* 0x000000090b097223 */ /* 0x000fe20000000002 */
[----:B-1-3--:R-:W-:Y:S06]  /*1b30*/  @!P0 BRA `(.L_x_10) ;  /* 0x0000000000108947 */ /* 0x00afec0003800000 */
[----:B------:R-:W-:Y:S02]  /*1b40*/  MOV R4, R5 ;  /* 0x0000000500047202 */ /* 0x000fe40000000f00 */
[----:B------:R-:W-:-:S07]  /*1b50*/  MOV R18, 0x1b70 ;  /* 0x00001b7000127802 */ /* 0x000fce0000000f00 */
[----:B0-----:R-:W-:Y:S05]  /*1b60*/  CALL.REL.NOINC `($__internal_0_$__cuda_sm3x_div_rn_noftz_f32_slowpath) ;  /* 0x0000000400f87944 */ /* 0x001fea0003c00000 */
[----:B------:R-:W-:-:S07]  /*1b70*/  MOV R9, R4 ;  /* 0x0000000400097202 */ /* 0x000fce0000000f00 */
.L_x_10:
[----:B------:R-:W-:Y:S05]  /*1b80*/  BSYNC.RECONVERGENT B0 ;  /* 0x0000000000007941 */ /* 0x000fea0003800200 */
.L_x_9:
[----:B------:R-:W1:Y:S01]  /*1b90*/  MUFU.RCP R3, R0 ;  /* 0x0000000000037308 */ /* 0x000e620000001000 */
[----:B------:R2:W-:Y:S01]  /*1ba0*/  STG.E desc[UR12][R12.64+0x4], R9 ;  /* 0x000004090c007986 */ /* 0x0005e2000c10190c */
[----:B------:R-:W-:Y:S06]  /*1bb0*/  BSSY.RECONVERGENT B0, `(.L_x_11) ;  /* 0x000000c000007945 */ /* 0x000fec0003800200 */
[----:B------:R-:W3:Y:S01]  /*1bc0*/  FCHK P0, R6, R0 ;  /* 0x0000000006007302 */ /* 0x000ee20000000000 */
[----:B-1----:R-:W-:-:S04]  /*1bd0*/  FFMA R2, -R0, R3, 1 ;  /* 0x3f80000000027423 */ /* 0x002fc80000000103 */
[----:B------:R-:W-:-:S04]  /*1be0*/  FFMA R4, R3, R2, R3 ;  /* 0x0000000203047223 */ /* 0x000fc80000000003 */
[----:B------:R-:W-:-:S04]  /*1bf0*/  FFMA R3, R6, R4, RZ ;  /* 0x0000000406037223 */ /* 0x000fc800000000ff */
[----:B------:R-:W-:-:S04]  /*1c00*/  FFMA R2, -R0, R3, R6 ;  /* 0x0000000300027223 */ /* 0x000fc80000000106 */
[----:B------:R-:W-:Y:S01]  /*1c10*/  FFMA R3, R4, R2, R3 ;  /* 0x0000000204037223 */ /* 0x000fe20000000003 */
[----:B--23--:R-:W-:Y:S06]  /*1c20*/  @!P0 BRA `(.L_x_12) ;  /* 0x0000000000108947 */ /* 0x00cfec0003800000 */
[----:B------:R-:W-:Y:S02]  /*1c30*/  MOV R4, R6 ;  /* 0x0000000600047202 */ /* 0x000fe40000000f00 */
[----:B------:R-:W-:-:S07]  /*1c40*/  MOV R18, 0x1c60 ;  /* 0x00001c6000127802 */ /* 0x000fce0000000f00 */
[----:B0-----:R-:W-:Y:S05]  /*1c50*/  CALL.REL.NOINC `($__internal_0_$__cuda_sm3x_div_rn_noftz_f32_slowpath) ;  /* 0x0000000400bc7944 */ /* 0x001fea0003c00000 */
[----:B------:R-:W-:-:S07]  /*1c60*/  MOV R3, R4 ;  /* 0x0000000400037202 */ /* 0x000fce0000000f00 */
.L_x_12:
[----:B------:R-:W-:Y:S05]  /*1c70*/  BSYNC.RECONVERGENT B0 ;  /* 0x0000000000007941 */ /* 0x000fea0003800200 */
.L_x_11:
        /* <DEDUP_REMOVED lines=14> */
.L_x_14:
[----:B------:R-:W-:Y:S05]  /*1d60*/  BSYNC.RECONVERGENT B0 ;  /* 0x0000000000007941 */ /* 0x000fea0003800200 */
.L_x_13:
[----:B------:R-:W2:Y:S01]  /*1d70*/  LDL.128 R8, [R1+0x10] ;  /* 0x0000100001087983 */ /* 0x000ea20000100c00 */
[----:B------:R-:W1:Y:S01]  /*1d80*/  MUFU.RCP R3, R0 ;  /* 0x0000000000037308 */ /* 0x000e620000001000 */
[----:B------:R-:W-:Y:S02]  /*1d90*/  BSSY.RECONVERGENT B0, `(.L_x_15) ;  /* 0x000000d000007945 */ /* 0x000fe40003800200 */
[----:B------:R3:W-:Y:S01]  /*1da0*/  STG.E desc[UR12][R12.64+0xc], R15 ;  /* 0x00000c0f0c007986 */ /* 0x0007e2000c10190c */
[----:B-1----:R-:W-:-:S04]  /*1db0*/  FFMA R2, -R0, R3, 1 ;  /* 0x3f80000000027423 */ /* 0x002fc80000000103 */
[----:B------:R-:W-:Y:S01]  /*1dc0*/  FFMA R5, R3, R2, R3 ;  /* 0x0000000203057223 */ /* 0x000fe20000000003 */
[----:B--2---:R-:W1:Y:S03]  /*1dd0*/  FCHK P0, R8, R0 ;  /* 0x0000000008007302 */ /* 0x004e660000000000 */
        /* <DEDUP_REMOVED lines=8> */
.L_x_16:
[----:B------:R-:W-:Y:S05]  /*1e60*/  BSYNC.RECONVERGENT B0 ;  /* 0x0000000000007941 */ /* 0x000fea0003800200 */
.L_x_15:
        /* <DEDUP_REMOVED lines=14> */
.L_x_18:
[----:B------:R-:W-:Y:S05]  /*1f50*/  BSYNC.RECONVERGENT B0 ;  /* 0x0000000000007941 */ /* 0x000fea0003800200 */
.L_x_17:
        /* <DEDUP_REMOVED lines=14> */
.L_x_20:
[----:B------:R-:W-:Y:S05]  /*2040*/  BSYNC.RECONVERGENT B0 ;  /* 0x0000000000007941 */ /* 0x000fea0003800200 */
.L_x_19:
        /* <DEDUP_REMOVED lines=14> */
.L_x_22:
[----:B------:R-:W-:Y:S05]  /*2130*/  BSYNC.RECONVERGENT B0 ;  /* 0x0000000000007941 */ /* 0x000fea0003800200 */
.L_x_21:
[----:B------:R-:W2:Y:S01]  /*2140*/  LDL.64 R8, [R1+0x20] ;  /* 0x0000200001087983 */ /* 0x000ea20000100a00 */
        /* <DEDUP_REMOVED lines=14> */
.L_x_24:
[----:B------:R-:W-:Y:S05]  /*2230*/  BSYNC.RECONVERGENT B0 ;  /* 0x0000000000007941 */ /* 0x000fea0003800200 */
.L_x_23:
        /* <DEDUP_REMOVED lines=14> */
.L_x_26:
[----:B------:R-:W-:Y:S05]  /*2320*/  BSYNC.RECONVERGENT B0 ;  /* 0x0000000000007941 */ /* 0x000fea0003800200 */
.L_x_25:
[----:B------:R-:W-:Y:S01]  /*2330*/  STG.E desc[UR12][R12.64+0x24], R3 ;  /* 0x000024030c007986 */ /* 0x000fe2000c10190c */
[----:B------:R-:W-:Y:S05]  /*2340*/  EXIT ;  /* 0x000000000000794d */ /* 0x000fea0003800000 */
        .weak           $__internal_0_$__cuda_sm3x_div_rn_noftz_f32_slowpath
        .type           $__internal_0_$__cuda_sm3x_div_rn_noftz_f32_slowpath,@function
        .size           $__internal_0_$__cuda_sm3x_div_rn_noftz_f32_slowpath,(.L_x_39 - $__internal_0_$__cuda_sm3x_div_rn_noftz_f32_slowpath)
$__internal_0_$__cuda_sm3x_div_rn_noftz_f32_slowpath:
[----:B------:R-:W-:Y:S01]  /*2350*/  SHF.R.U32.HI R3, RZ, 0x17, R0 ;  /* 0x00000017ff037819 */ /* 0x000fe20000011600 */
[----:B------:R-:W-:Y:S01]  /*2360*/  BSSY.RECONVERGENT B1, `(.L_x_27) ;  /* 0x0000063000017945 */ /* 0x000fe20003800200 */
[----:B------:R-:W-:Y:S02]  /*2370*/  SHF.R.U32.HI R2, RZ, 0x17, R4 ;  /* 0x00000017ff027819 */ /* 0x000fe40000011604 */
[----:B------:R-:W-:Y:S02]  /*2380*/  LOP3.LUT R20, R3, 0xff, RZ, 0xc0, !PT ;  /* 0x000000ff03147812 */ /* 0x000fe400078ec0ff */
[----:B------:R-:W-:Y:S02]  /*2390*/  LOP3.LUT R16, R2, 0xff, RZ, 0xc0, !PT ;  /* 0x000000ff02107812 */ /* 0x000fe400078ec0ff */
[----:B------:R-:W-:Y:S02]  /*23a0*/  IADD3 R14, PT, PT, R20, -0x1, RZ ;  /* 0xffffffff140e7810 */ /* 0x000fe40007ffe0ff */
[----:B------:R-:W-:-:S02]  /*23b0*/  IADD3 R2, PT, PT, R16, -0x1, RZ ;  /* 0xffffffff10027810 */ /* 0x000fc40007ffe0ff */
[----:B------:R-:W-:Y:S02]  /*23c0*/  ISETP.GT.U32.AND P0, PT, R14, 0xfd, PT ;  /* 0x000000fd0e00780c */ /* 0x000fe40003f04070 */
[----:B------:R-:W-:Y:S02]  /*23d0*/  MOV R3, R0 ;  /* 0x0000000000037202 */ /* 0x000fe40000000f00 */
[----:B------:R-:W-:-:S13]  /*23e0*/  ISETP.GT.U32.OR P0, PT, R2, 0xfd, P0 ;  /* 0x000000fd0200780c */ /* 0x000fda0000704470 */
[----:B------:R-:W-:Y:S01]  /*23f0*/  @!P0 MOV R8, RZ ;  /* 0x000000ff00088202 */ /* 0x000fe20000000f00 */
[----:B------:R-:W-:Y:S06]  /*2400*/  @!P0 BRA `(.L_x_28) ;  /* 0x00000000005c8947 */ /* 0x000fec0003800000 */
[----:B------:R-:W-:Y:S02]  /*2410*/  FSETP.GTU.FTZ.AND P0, PT, |R4|, +INF , PT ;  /* 0x7f8000000400780b */ /* 0x000fe40003f1c200 */
[----:B------:R-:W-:-:S04]  /*2420*/  FSETP.GTU.FTZ.AND P1, PT, |R0|, +INF , PT ;  /* 0x7f8000000000780b */ /* 0x000fc80003f3c200 */
[----:B------:R-:W-:-:S13]  /*2430*/  PLOP3.LUT P0, PT, P0, P1, PT, 0xf8, 0x8f ;  /* 0x00000000008f781c */ /* 0x000fda0000703f70 */
[----:B------:R-:W-:Y:S05]  /*2440*/  @P0 BRA `(.L_x_29) ;  /* 0x00000004004c0947 */ /* 0x000fea0003800000 */
[----:B------:R-:W-:-:S13]  /*2450*/  LOP3.LUT P0, RZ, R3, 0x7fffffff, R4, 0xc8, !PT ;  /* 0x7fffffff03ff7812 */ /* 0x000fda000780c804 */
[----:B------:R-:W-:Y:S05]  /*2460*/  @!P0 BRA `(.L_x_30) ;  /* 0x00000004003c8947 */ /* 0x000fea0003800000 */
[----:B------:R-:W-:Y:S02]  /*2470*/  FSETP.NEU.FTZ.AND P2, PT, |R4|, +INF , PT ;  /* 0x7f8000000400780b */ /* 0x000fe40003f5d200 */
[----:B------:R-:W-:Y:S02]  /*2480*/  FSETP.NEU.FTZ.AND P1, PT, |R0|, +INF , PT ;  /* 0x7f8000000000780b */ /* 0x000fe40003f3d200 */
[----:B------:R-:W-:-:S11]  /*2490*/  FSETP.NEU.FTZ.AND P0, PT, |R4|, +INF , PT ;  /* 0x7f8000000400780b */ /* 0x000fd60003f1d200 */
[----:B------:R-:W-:Y:S05]  /*24a0*/  @!P1 BRA !P2, `(.L_x_30) ;  /* 0x00000004002c9947 */ /* 0x000fea0005000000 */
[----:B------:R-:W-:-:S04]  /*24b0*/  LOP3.LUT P2, RZ, R4, 0x7fffffff, RZ, 0xc0, !PT ;  /* 0x7fffffff04ff7812 */ /* 0x000fc8000784c0ff */
[----:B------:R-:W-:-:S13]  /*24c0*/  PLOP3.LUT P1, PT, P1, P2, PT, 0x2f, 0xf2 ;  /* 0x0000000000f2781c */ /* 0x000fda0000f24577 */
[----:B------:R-:W-:Y:S05]  /*24d0*/  @P1 BRA `(.L_x_31) ;  /* 0x0000000400181947 */ /* 0x000fea0003800000 */
[----:B------:R-:W-:-:S04]  /*24e0*/  LOP3.LUT P1, RZ, R3, 0x7fffffff, RZ, 0xc0, !PT ;  /* 0x7fffffff03ff7812 */ /* 0x000fc8000782c0ff */
[----:B------:R-:W-:-:S13]  /*24f0*/  PLOP3.LUT P0, PT, P0, P1, PT, 0x2f, 0xf2 ;  /* 0x0000000000f2781c */ /* 0x000fda0000702577 */
[----:B------:R-:W-:Y:S05]  /*2500*/  @P0 BRA `(.L_x_32) ;  /* 0x0000000400000947 */ /* 0x000fea0003800000 */
[----:B------:R-:W-:Y:S02]  /*2510*/  ISETP.GE.AND P0, PT, R2, RZ, PT ;  /* 0x000000ff0200720c */ /* 0x000fe40003f06270 */
[----:B------:R-:W-:-:S11]  /*2520*/  ISETP.GE.AND P1, PT, R14, RZ, PT ;  /* 0x000000ff0e00720c */ /* 0x000fd60003f26270 */
[----:B------:R-:W-:Y:S01]  /*2530*/  @P0 MOV R8, RZ ;  /* 0x000000ff00080202 */ /* 0x000fe20000000f00 */
[----:B------:R-:W-:Y:S01]  /*2540*/  @!P0 FFMA R4, R4, 1.84467440737095516160e+19, RZ ;  /* 0x5f80000004048823 */ /* 0x000fe200000000ff */
[----:B------:R-:W-:Y:S01]  /*2550*/  @!P0 MOV R8, 0xffffffc0 ;  /* 0xffffffc000088802 */ /* 0x000fe20000000f00 */
[----:B------:R-:W-:-:S03]  /*2560*/  @!P1 FFMA R3, R0, 1.84467440737095516160e+19, RZ ;  /* 0x5f80000000039823 */ /* 0x000fc600000000ff */
[----:B------:R-:W-:-:S07]  /*2570*/  @!P1 IADD3 R8, PT, PT, R8, 0x40, RZ ;  /* 0x0000004008089810 */ /* 0x000fce0007ffe0ff */
.L_x_28:
[----:B------:R-:W-:Y:S01]  /*2580*/  LEA R2, R20, 0xc0800000, 0x17 ;  /* 0xc080000014027811 */ /* 0x000fe200078eb8ff */
[----:B------:R-:W-:Y:S03]  /*2590*/  BSSY.RECONVERGENT B2, `(.L_x_33) ;  /* 0x0000036000027945 */ /* 0x000fe60003800200 */
[----:B------:R-:W-:Y:S02]  /*25a0*/  IADD3 R14, PT, PT, -R2, R3, RZ ;  /* 0x00000003020e7210 */ /* 0x000fe40007ffe1ff */
[----:B------:R-:W-:Y:S02]  /*25b0*/  IADD3 R3, PT, PT, R16, -0x7f, RZ ;  /* 0xffffff8110037810 */ /* 0x000fe40007ffe0ff */
[----:B------:R-:W0:Y:S01]  /*25c0*/  MUFU.RCP R15, R14 ;  /* 0x0000000e000f7308 */ /* 0x000e220000001000 */
[----:B------:R-:W-:Y:S02]  /*25d0*/  FADD.FTZ R17, -R14, -RZ ;  /* 0x800000ff0e117221 */ /* 0x000fe40000010100 */
[C---:B------:R-:W-:Y:S01]  /*25e0*/  IMAD R2, R3.reuse, -0x800000, R4 ;  /* 0xff80000003027824 */ /* 0x040fe200078e0204 */
[----:B------:R-:W-:-:S04]  /*25f0*/  IADD3 R3, PT, PT, R3, 0x7f, -R20 ;  /* 0x0000007f03037810 */ /* 0x000fc80007ffe814 */
[----:B------:R-:W-:Y:S01]  /*2600*/  IADD3 R3, PT, PT, R3, R8, RZ ;  /* 0x0000000803037210 */ /* 0x000fe20007ffe0ff */
[----:B0-----:R-:W-:-:S04]  /*2610*/  FFMA R16, R15, R17, 1 ;  /* 0x3f8000000f107423 */ /* 0x001fc80000000011 */
[----:B------:R-:W-:-:S04]  /*2620*/  FFMA R19, R15, R16, R15 ;  /* 0x000000100f137223 */ /* 0x000fc8000000000f */
[----:B------:R-:W-:-:S04]  /*2630*/  FFMA R4, R2, R19, RZ ;  /* 0x0000001302047223 */ /* 0x000fc800000000ff */
[----:B------:R-:W-:-:S04]  /*2640*/  FFMA R15, R17, R4, R2 ;  /* 0x00000004110f7223 */ /* 0x000fc80000000002 */
[----:B------:R-:W-:-:S04]  /*2650*/  FFMA R16, R19, R15, R4 ;  /* 0x0000000f13107223 */ /* 0x000fc80000000004 */
[----:B------:R-:W-:-:S04]  /*2660*/  FFMA R17, R17, R16, R2 ;  /* 0x0000001011117223 */ /* 0x000fc80000000002 */
[----:B------:R-:W-:-:S05]  /*2670*/  FFMA R4, R19, R17, R16 ;  /* 0x0000001113047223 */ /* 0x000fca0000000010 */
[----:B------:R-:W-:-:S04]  /*2680*/  SHF.R.U32.HI R2, RZ, 0x17, R4 ;  /* 0x00000017ff027819 */ /* 0x000fc80000011604 */
[----:B------:R-:W-:-:S04]  /*2690*/  LOP3.LUT R2, R2, 0xff, RZ, 0xc0, !PT ;  /* 0x000000ff02027812 */ /* 0x000fc800078ec0ff */
[----:B------:R-:W-:-:S04]  /*26a0*/  IADD3 R14, PT, PT, R2, R3, RZ ;  /* 0x00000003020e7210 */ /* 0x000fc80007ffe0ff */
[----:B------:R-:W-:-:S04]  /*26b0*/  IADD3 R2, PT, PT, R14, -0x1, RZ ;  /* 0xffffffff0e027810 */ /* 0x000fc80007ffe0ff */
[----:B------:R-:W-:-:S13]  /*26c0*/  ISETP.GE.U32.AND P0, PT, R2, 0xfe, PT ;  /* 0x000000fe0200780c */ /* 0x000fda0003f06070 */
[----:B------:R-:W-:Y:S05]  /*26d0*/  @!P0 BRA `(.L_x_34) ;  /* 0x0000000000808947 */ /* 0x000fea0003800000 */
[----:B------:R-:W-:-:S13]  /*26e0*/  ISETP.GT.AND P0, PT, R14, 0xfe, PT ;  /* 0x000000fe0e00780c */ /* 0x000fda0003f04270 */
[----:B------:R-:W-:Y:S05]  /*26f0*/  @P0 BRA `(.L_x_35) ;  /* 0x00000000006c0947 */ /* 0x000fea0003800000 */
[----:B------:R-:W-:-:S13]  /*2700*/  ISETP.GE.AND P0, PT, R14, 0x1, PT ;  /* 0x000000010e00780c */ /* 0x000fda0003f06270 */
[----:B------:R-:W-:Y:S05]  /*2710*/  @P0 BRA `(.L_x_36) ;  /* 0x0000000000740947 */ /* 0x000fea0003800000 */
[----:B------:R-:W-:Y:S02]  /*2720*/  ISETP.GE.AND P0, PT, R14, -0x18, PT ;  /* 0xffffffe80e00780c */ /* 0x000fe40003f06270 */
[----:B------:R-:W-:-:S11]  /*2730*/  LOP3.LUT R4, R4, 0x80000000, RZ, 0xc0, !PT ;  /* 0x8000000004047812 */ /* 0x000fd600078ec0ff */
[----:B------:R-:W-:Y:S05]  /*2740*/  @!P0 BRA `(.L_x_36) ;  /* 0x0000000000688947 */ /* 0x000fea0003800000 */
[CCC-:B------:R-:W-:Y:S01]  /*2750*/  FFMA.RZ R2, R19.reuse, R17.reuse, R16.reuse ;  /* 0x0000001113027223 */ /* 0x1c0fe2000000c010 */
[C---:B------:R-:W-:Y:S01]  /*2760*/  IADD3 R15, PT, PT, R14.reuse, 0x20, RZ ;  /* 0x000000200e0f7810 */ /* 0x040fe20007ffe0ff */
[CCC-:B------:R-:W-:Y:S01]  /*2770*/  FFMA.RM R3, R19.reuse, R17.reuse, R16.reuse ;  /* 0x0000001113037223 */ /* 0x1c0fe20000004010 */
[----:B------:R-:W-:Y:S02]  /*2780*/  ISETP.NE.AND P2, PT, R14, RZ, PT ;  /* 0x000000ff0e00720c */ /* 0x000fe40003f45270 */
[----:B------:R-:W-:Y:S01]  /*2790*/  LOP3.LUT R8, R2, 0x7fffff, RZ, 0xc0, !PT ;  /* 0x007fffff02087812 */ /* 0x000fe200078ec0ff */
[----:B------:R-:W-:Y:S01]  /*27a0*/  FFMA.RP R2, R19, R17, R16 ;  /* 0x0000001113027223 */ /* 0x000fe20000008010 */
[----:B------:R-:W-:Y:S02]  /*27b0*/  ISETP.NE.AND P1, PT, R14, RZ, PT ;  /* 0x000000ff0e00720c */ /* 0x000fe40003f25270 */
[----:B------:R-:W-:Y:S02]  /*27c0*/  LOP3.LUT R8, R8, 0x800000, RZ, 0xfc, !PT ;  /* 0x0080000008087812 */ /* 0x000fe400078efcff */
[----:B------:R-:W-:-:S02]  /*27d0*/  IADD3 R14, PT, PT, -R14, RZ, RZ ;  /* 0x000000ff0e0e7210 */ /* 0x000fc40007ffe1ff */
[----:B------:R-:W-:Y:S02]  /*27e0*/  SHF.L.U32 R15, R8, R15, RZ ;  /* 0x0000000f080f7219 */ /* 0x000fe400000006ff */
[----:B------:R-:W-:Y:S02]  /*27f0*/  FSETP.NEU.FTZ.AND P0, PT, R2, R3, PT ;  /* 0x000000030200720b */ /* 0x000fe40003f1d000 */
[----:B------:R-:W-:Y:S02]  /*2800*/  SEL R3, R14, RZ, P2 ;  /* 0x000000ff0e037207 */ /* 0x000fe40001000000 */
[----:B------:R-:W-:Y:S02]  /*2810*/  ISETP.NE.AND P1, PT, R15, RZ, P1 ;  /* 0x000000ff0f00720c */ /* 0x000fe40000f25270 */
[----:B------:R-:W-:Y:S02]  /*2820*/  SHF.R.U32.HI R3, RZ, R3, R8 ;  /* 0x00000003ff037219 */ /* 0x000fe40000011608 */
[----:B------:R-:W-:-:S02]  /*2830*/  PLOP3.LUT P0, PT, P0, P1, PT, 0xf8, 0x8f ;  /* 0x00000000008f781c */ /* 0x000fc40000703f70 */
[----:B------:R-:W-:Y:S02]  /*2840*/  SHF.R.U32.HI R15, RZ, 0x1, R3 ;  /* 0x00000001ff0f7819 */ /* 0x000fe40000011603 */
[----:B------:R-:W-:-:S04]  /*2850*/  SEL R2, RZ, 0x1, !P0 ;  /* 0x00000001ff027807 */ /* 0x000fc80004000000 */
[----:B------:R-:W-:-:S04]  /*2860*/  LOP3.LUT R2, R2, 0x1, R15, 0xf8, !PT ;  /* 0x0000000102027812 */ /* 0x000fc800078ef80f */
[----:B------:R-:W-:-:S04]  /*2870*/  LOP3.LUT R2, R2, R3, RZ, 0xc0, !PT ;  /* 0x0000000302027212 */ /* 0x000fc800078ec0ff */
[----:B------:R-:W-:-:S04]  /*2880*/  IADD3 R15, PT, PT, R15, R2, RZ ;  /* 0x000000020f0f7210 */ /* 0x000fc80007ffe0ff */
[----:B------:R-:W-:Y:S01]  /*2890*/  LOP3.LUT R4, R15, R4, RZ, 0xfc, !PT ;  /* 0x000000040f047212 */ /* 0x000fe200078efcff */
[----:B------:R-:W-:Y:S06]  /*28a0*/  BRA `(.L_x_36) ;  /* 0x0000000000107947 */ /* 0x000fec0003800000 */
.L_x_35:
[----:B------:R-:W-:-:S04]  /*28b0*/  LOP3.LUT R4, R4, 0x80000000, RZ, 0xc0, !PT ;  /* 0x8000000004047812 */ /* 0x000fc800078ec0ff */
[----:B------:R-:W-:Y:S01]  /*28c0*/  LOP3.LUT R4, R4, 0x7f800000, RZ, 0xfc, !PT ;  /* 0x7f80000004047812 */ /* 0x000fe200078efcff */
[----:B------:R-:W-:Y:S06]  /*28d0*/  BRA `(.L_x_36) ;  /* 0x0000000000047947 */ /* 0x000fec0003800000 */
.L_x_34:
[----:B------:R-:W-:-:S07]  /*28e0*/  LEA R4, R3, R4, 0x17 ;  /* 0x0000000403047211 */ /* 0x000fce00078eb8ff */
.L_x_36:
[----:B------:R-:W-:Y:S05]  /*28f0*/  BSYNC.RECONVERGENT B2 ;  /* 0x0000000000027941 */ /* 0x000fea0003800200 */
.L_x_33:
[----:B------:R-:W-:Y:S05]  /*2900*/  BRA `(.L_x_37) ;  /* 0x0000000000207947 */ /* 0x000fea0003800000 */
.L_x_32:
[----:B------:R-:W-:-:S04]  /*2910*/  LOP3.LUT R4, R3, 0x80000000, R4, 0x48, !PT ;  /* 0x8000000003047812 */ /* 0x000fc800078e4804 */
[----:B------:R-:W-:Y:S01]  /*2920*/  LOP3.LUT R4, R4, 0x7f800000, RZ, 0xfc, !PT ;  /* 0x7f80000004047812 */ /* 0x000fe200078efcff */
[----:B------:R-:W-:Y:S06]  /*2930*/  BRA `(.L_x_37) ;  /* 0x0000000000147947 */ /* 0x000fec0003800000 */
.L_x_31:
[----:B------:R-:W-:Y:S01]  /*2940*/  LOP3.LUT R4, R3, 0x80000000, R4, 0x48, !PT ;  /* 0x8000000003047812 */ /* 0x000fe200078e4804 */
[----:B------:R-:W-:Y:S06]  /*2950*/  BRA `(.L_x_37) ;  /* 0x00000000000c7947 */ /* 0x000fec0003800000 */
.L_x_30:
[----:B------:R-:W0:Y:S01]  /*2960*/  MUFU.RSQ R4, -QNAN ;  /* 0xffc0000000047908 */ /* 0x000e220000001400 */
[----:B------:R-:W-:Y:S05]  /*2970*/  BRA `(.L_x_37) ;  /* 0x0000000000047947 */ /* 0x000fea0003800000 */
.L_x_29:
[----:B------:R-:W-:-:S07]  /*2980*/  FADD.FTZ R4, R4, R0 ;  /* 0x0000000004047221 */ /* 0x000fce0000010000 */
.L_x_37:
[----:B------:R-:W-:Y:S05]  /*2990*/  BSYNC.RECONVERGENT B1 ;  /* 0x0000000000017941 */ /* 0x000fea0003800200 */
.L_x_27:
[----:B------:R-:W-:Y:S01]  /*29a0*/  HFMA2 R3, -RZ, RZ, 0, 0 ;  /* 0x00000000ff037431 */ /* 0x000fe200000001ff */
[----:B------:R-:W-:-:S04]  /*29b0*/  MOV R2, R18 ;  /* 0x0000001200027202 */ /* 0x000fc80000000f00 */
[----:B0-----:R-:W-:Y:S05]  /*29c0*/  RET.REL.NODEC R2 `(_Z12forward_passPfS_S_S_S_i) ;  /* 0xffffffd4028c7950 */ /* 0x001fea0003c3ffff */
.L_x_38:
        /* <DEDUP_REMOVED lines=11> */
.L_x_39:


//--------------------- .nv.shared.reserved.0     --------------------------
	.section	.nv.shared.reserved.0,"aw",@nobits
	.weak		__nv_reservedSMEM_offset_0_alias
	.size		__nv_reservedSMEM_offset_0_alias, 0, 64
	.other		__nv_reservedSMEM_offset_0_alias,@"STO_CUDA_RESERVED_SHARED STV_DEFAULT"
__nv_reservedSMEM_offset_0_alias:
	.zero		0
	.zero		64


//--------------------- .nv.constant0._Z13backward_passPfS_S_PiS_S_i --------------------------
	.section	.nv.constant0._Z13backward_passPfS_S_PiS_S_i,"a",@progbits
	.sectionflags	@""
	.align	4
.nv.constant0._Z13backward_passPfS_S_PiS_S_i:
	.zero		948


//--------------------- .nv.constant0._Z12forward_passPfS_S_S_S_i --------------------------
	.section	.nv.constant0._Z12forward_passPfS_S_S_S_i,"a",@progbits
	.sectionflags	@""
	.align	4
.nv.constant0._Z12forward_passPfS_S_S_S_i:
	.zero		940


//--------------------- SYMBOLS --------------------------

	.type		.nv.reservedSmem.offset0,@object
	.size		.nv.reservedSmem.offset0,0x4
